//
// Generated by NVIDIA NVVM Compiler
//
// Compiler Build ID: CL-36424714
// Cuda compilation tools, release 13.0, V13.0.88
// Based on NVVM 20.0.0
//

.version 9.0
.target sm_100
.address_size 64

	// .globl	_Z9phase_onePiii
// _ZZ9phase_onePiiiE1s has been demoted
// _ZZ9phase_twoPiiiE1s has been demoted
// _ZZ9phase_twoPiiiE3ver has been demoted
// _ZZ9phase_twoPiiiE3hor has been demoted
// _ZZ11phase_threePiiiiE4self has been demoted
// _ZZ11phase_threePiiiiE1a has been demoted
// _ZZ11phase_threePiiiiE1b has been demoted

.visible .entry _Z9phase_onePiii(
	.param .u64 .ptr .align 1 _Z9phase_onePiii_param_0,
	.param .u32 _Z9phase_onePiii_param_1,
	.param .u32 _Z9phase_onePiii_param_2
)
{
	.reg .pred 	%p<2>;
	.reg .b32 	%r<117>;
	.reg .b64 	%rd<7>;
	// demoted variable
	.shared .align 4 .b8 _ZZ9phase_onePiiiE1s[16384];
	ld.param.u64 	%rd3, [_Z9phase_onePiii_param_0];
	ld.param.u32 	%r11, [_Z9phase_onePiii_param_1];
	ld.param.u32 	%r12, [_Z9phase_onePiii_param_2];
	cvta.to.global.u64 	%rd4, %rd3;
	mov.u32 	%r13, %tid.y;
	mov.u32 	%r14, %tid.x;
	mad.lo.s32 	%r15, %r11, %r12, %r11;
	shl.b32 	%r16, %r15, 6;
	mad.lo.s32 	%r17, %r12, %r13, %r14;
	add.s32 	%r18, %r17, %r16;
	shl.b32 	%r19, %r12, 5;
	add.s32 	%r20, %r18, %r19;
	mul.wide.s32 	%rd5, %r18, 4;
	add.s64 	%rd1, %rd4, %rd5;
	ld.global.u32 	%r21, [%rd1];
	shl.b32 	%r22, %r13, 8;
	mov.u32 	%r23, _ZZ9phase_onePiiiE1s;
	add.s32 	%r24, %r23, %r22;
	shl.b32 	%r25, %r14, 2;
	add.s32 	%r1, %r24, %r25;
	st.shared.u32 	[%r1], %r21;
	ld.global.u32 	%r26, [%rd1+128];
	st.shared.u32 	[%r1+128], %r26;
	mul.wide.s32 	%rd6, %r20, 4;
	add.s64 	%rd2, %rd4, %rd6;
	ld.global.u32 	%r27, [%rd2];
	st.shared.u32 	[%r1+8192], %r27;
	ld.global.u32 	%r28, [%rd2+128];
	st.shared.u32 	[%r1+8320], %r28;
	bar.sync 	0;
	add.s32 	%r115, %r24, 8192;
	add.s32 	%r29, %r25, %r23;
	add.s32 	%r114, %r29, 512;
	mov.b32 	%r116, 8192;
$L__BB0_1:
	ld.shared.u32 	%r30, [%r115+-8192];
	ld.shared.u32 	%r31, [%r114+-512];
	add.s32 	%r32, %r31, %r30;
	ld.shared.u32 	%r33, [%r1];
	min.s32 	%r34, %r32, %r33;
	st.shared.u32 	[%r1], %r34;
	ld.shared.u32 	%r35, [%r115+-8192];
	ld.shared.u32 	%r36, [%r114+-384];
	add.s32 	%r37, %r36, %r35;
	ld.shared.u32 	%r38, [%r1+128];
	min.s32 	%r39, %r37, %r38;
	st.shared.u32 	[%r1+128], %r39;
	ld.shared.u32 	%r40, [%r115];
	ld.shared.u32 	%r41, [%r114+-512];
	add.s32 	%r42, %r41, %r40;
	ld.shared.u32 	%r43, [%r1+8192];
	min.s32 	%r44, %r42, %r43;
	st.shared.u32 	[%r1+8192], %r44;
	ld.shared.u32 	%r45, [%r115];
	ld.shared.u32 	%r46, [%r114+-384];
	add.s32 	%r47, %r46, %r45;
	ld.shared.u32 	%r48, [%r1+8320];
	min.s32 	%r49, %r47, %r48;
	st.shared.u32 	[%r1+8320], %r49;
	bar.sync 	0;
	ld.shared.u32 	%r50, [%r115+-8188];
	ld.shared.u32 	%r51, [%r114+-256];
	add.s32 	%r52, %r51, %r50;
	ld.shared.u32 	%r53, [%r1];
	min.s32 	%r54, %r52, %r53;
	st.shared.u32 	[%r1], %r54;
	ld.shared.u32 	%r55, [%r115+-8188];
	ld.shared.u32 	%r56, [%r114+-128];
	add.s32 	%r57, %r56, %r55;
	ld.shared.u32 	%r58, [%r1+128];
	min.s32 	%r59, %r57, %r58;
	st.shared.u32 	[%r1+128], %r59;
	ld.shared.u32 	%r60, [%r115+4];
	ld.shared.u32 	%r61, [%r114+-256];
	add.s32 	%r62, %r61, %r60;
	ld.shared.u32 	%r63, [%r1+8192];
	min.s32 	%r64, %r62, %r63;
	st.shared.u32 	[%r1+8192], %r64;
	ld.shared.u32 	%r65, [%r115+4];
	ld.shared.u32 	%r66, [%r114+-128];
	add.s32 	%r67, %r66, %r65;
	ld.shared.u32 	%r68, [%r1+8320];
	min.s32 	%r69, %r67, %r68;
	st.shared.u32 	[%r1+8320], %r69;
	bar.sync 	0;
	ld.shared.u32 	%r70, [%r115+-8184];
	ld.shared.u32 	%r71, [%r114];
	add.s32 	%r72, %r71, %r70;
	ld.shared.u32 	%r73, [%r1];
	min.s32 	%r74, %r72, %r73;
	st.shared.u32 	[%r1], %r74;
	ld.shared.u32 	%r75, [%r115+-8184];
	ld.shared.u32 	%r76, [%r114+128];
	add.s32 	%r77, %r76, %r75;
	ld.shared.u32 	%r78, [%r1+128];
	min.s32 	%r79, %r77, %r78;
	st.shared.u32 	[%r1+128], %r79;
	ld.shared.u32 	%r80, [%r115+8];
	ld.shared.u32 	%r81, [%r114];
	add.s32 	%r82, %r81, %r80;
	ld.shared.u32 	%r83, [%r1+8192];
	min.s32 	%r84, %r82, %r83;
	st.shared.u32 	[%r1+8192], %r84;
	ld.shared.u32 	%r85, [%r115+8];
	ld.shared.u32 	%r86, [%r114+128];
	add.s32 	%r87, %r86, %r85;
	ld.shared.u32 	%r88, [%r1+8320];
	min.s32 	%r89, %r87, %r88;
	st.shared.u32 	[%r1+8320], %r89;
	bar.sync 	0;
	ld.shared.u32 	%r90, [%r115+-8180];
	ld.shared.u32 	%r91, [%r114+256];
	add.s32 	%r92, %r91, %r90;
	ld.shared.u32 	%r93, [%r1];
	min.s32 	%r94, %r92, %r93;
	st.shared.u32 	[%r1], %r94;
	ld.shared.u32 	%r95, [%r115+-8180];
	ld.shared.u32 	%r96, [%r114+384];
	add.s32 	%r97, %r96, %r95;
	ld.shared.u32 	%r98, [%r1+128];
	min.s32 	%r99, %r97, %r98;
	st.shared.u32 	[%r1+128], %r99;
	ld.shared.u32 	%r100, [%r115+12];
	ld.shared.u32 	%r101, [%r114+256];
	add.s32 	%r102, %r101, %r100;
	ld.shared.u32 	%r103, [%r1+8192];
	min.s32 	%r104, %r102, %r103;
	st.shared.u32 	[%r1+8192], %r104;
	ld.shared.u32 	%r105, [%r115+12];
	ld.shared.u32 	%r106, [%r114+384];
	add.s32 	%r107, %r106, %r105;
	ld.shared.u32 	%r108, [%r1+8320];
	min.s32 	%r109, %r107, %r108;
	st.shared.u32 	[%r1+8320], %r109;
	bar.sync 	0;
	add.s32 	%r116, %r116, 16;
	add.s32 	%r115, %r115, 16;
	add.s32 	%r114, %r114, 1024;
	setp.ne.s32 	%p1, %r116, 8448;
	@%p1 bra 	$L__BB0_1;
	ld.shared.u32 	%r110, [%r1];
	st.global.u32 	[%rd1], %r110;
	ld.shared.u32 	%r111, [%r1+128];
	st.global.u32 	[%rd1+128], %r111;
	ld.shared.u32 	%r112, [%r1+8192];
	st.global.u32 	[%rd2], %r112;
	ld.shared.u32 	%r113, [%r1+8320];
	st.global.u32 	[%rd2+128], %r113;
	ret;

}
	// .globl	_Z9phase_twoPiii
.visible .entry _Z9phase_twoPiii(
	.param .u64 .ptr .align 1 _Z9phase_twoPiii_param_0,
	.param .u32 _Z9phase_twoPiii_param_1,
	.param .u32 _Z9phase_twoPiii_param_2
)
{
	.reg .pred 	%p<3>;
	.reg .b32 	%r<146>;
	.reg .b64 	%rd<15>;
	// demoted variable
	.shared .align 4 .b8 _ZZ9phase_twoPiiiE1s[16384];
	// demoted variable
	.shared .align 4 .b8 _ZZ9phase_twoPiiiE3ver[16384];
	// demoted variable
	.shared .align 4 .b8 _ZZ9phase_twoPiiiE3hor[16384];
	ld.param.u64 	%rd5, [_Z9phase_twoPiii_param_0];
	ld.param.u32 	%r18, [_Z9phase_twoPiii_param_1];
	ld.param.u32 	%r19, [_Z9phase_twoPiii_param_2];
	mov.u32 	%r1, %ctaid.x;
	setp.eq.s32 	%p1, %r1, %r18;
	@%p1 bra 	$L__BB1_4;
	cvta.to.global.u64 	%rd6, %rd5;
	mov.u32 	%r21, %tid.y;
	mov.u32 	%r22, %tid.x;
	shl.b32 	%r23, %r18, 6;
	mul.lo.s32 	%r24, %r19, %r23;
	add.s32 	%r25, %r24, %r23;
	mad.lo.s32 	%r26, %r19, %r21, %r22;
	add.s32 	%r27, %r26, %r25;
	shl.b32 	%r28, %r19, 5;
	add.s32 	%r29, %r26, %r28;
	add.s32 	%r30, %r29, %r25;
	shl.b32 	%r31, %r1, 6;
	mad.lo.s32 	%r32, %r19, %r31, %r23;
	add.s32 	%r33, %r26, %r32;
	add.s32 	%r34, %r29, %r32;
	add.s32 	%r35, %r24, %r31;
	add.s32 	%r36, %r26, %r35;
	add.s32 	%r37, %r29, %r35;
	mul.wide.s32 	%rd7, %r27, 4;
	add.s64 	%rd8, %rd6, %rd7;
	ld.global.u32 	%r38, [%rd8];
	shl.b32 	%r39, %r21, 8;
	mov.u32 	%r40, _ZZ9phase_twoPiiiE1s;
	add.s32 	%r41, %r40, %r39;
	shl.b32 	%r42, %r22, 2;
	add.s32 	%r43, %r41, %r42;
	st.shared.u32 	[%r43], %r38;
	ld.global.u32 	%r44, [%rd8+128];
	st.shared.u32 	[%r43+128], %r44;
	mul.wide.s32 	%rd9, %r30, 4;
	add.s64 	%rd10, %rd6, %rd9;
	ld.global.u32 	%r45, [%rd10];
	st.shared.u32 	[%r43+8192], %r45;
	ld.global.u32 	%r46, [%rd10+128];
	st.shared.u32 	[%r43+8320], %r46;
	mul.wide.s32 	%rd11, %r33, 4;
	add.s64 	%rd1, %rd6, %rd11;
	ld.global.u32 	%r47, [%rd1];
	mov.u32 	%r48, _ZZ9phase_twoPiiiE3ver;
	add.s32 	%r49, %r48, %r39;
	add.s32 	%r2, %r49, %r42;
	st.shared.u32 	[%r2], %r47;
	ld.global.u32 	%r50, [%rd1+128];
	st.shared.u32 	[%r2+128], %r50;
	mul.wide.s32 	%rd12, %r34, 4;
	add.s64 	%rd2, %rd6, %rd12;
	ld.global.u32 	%r51, [%rd2];
	st.shared.u32 	[%r2+8192], %r51;
	ld.global.u32 	%r52, [%rd2+128];
	st.shared.u32 	[%r2+8320], %r52;
	mul.wide.s32 	%rd13, %r36, 4;
	add.s64 	%rd3, %rd6, %rd13;
	ld.global.u32 	%r53, [%rd3];
	mov.u32 	%r54, _ZZ9phase_twoPiiiE3hor;
	add.s32 	%r55, %r54, %r39;
	add.s32 	%r3, %r55, %r42;
	st.shared.u32 	[%r3], %r53;
	ld.global.u32 	%r56, [%rd3+128];
	st.shared.u32 	[%r3+128], %r56;
	mul.wide.s32 	%rd14, %r37, 4;
	add.s64 	%rd4, %rd6, %rd14;
	ld.global.u32 	%r57, [%rd4];
	st.shared.u32 	[%r3+8192], %r57;
	ld.global.u32 	%r58, [%rd4+128];
	st.shared.u32 	[%r3+8320], %r58;
	bar.sync 	0;
	add.s32 	%r59, %r39, 8196;
	add.s32 	%r144, %r48, %r59;
	add.s32 	%r60, %r42, 256;
	add.s32 	%r143, %r40, %r60;
	add.s32 	%r142, %r40, %r59;
	add.s32 	%r141, %r54, %r60;
	mov.b32 	%r145, 8192;
$L__BB1_2:
	ld.shared.u32 	%r61, [%r2];
	ld.shared.u32 	%r62, [%r144+-8196];
	ld.shared.u32 	%r63, [%r143+-256];
	add.s32 	%r64, %r63, %r62;
	min.s32 	%r65, %r61, %r64;
	st.shared.u32 	[%r2], %r65;
	ld.shared.u32 	%r66, [%r2+128];
	ld.shared.u32 	%r67, [%r144+-8196];
	ld.shared.u32 	%r68, [%r143+-128];
	add.s32 	%r69, %r68, %r67;
	min.s32 	%r70, %r66, %r69;
	st.shared.u32 	[%r2+128], %r70;
	ld.shared.u32 	%r71, [%r2+8192];
	ld.shared.u32 	%r72, [%r144+-4];
	add.s32 	%r73, %r63, %r72;
	min.s32 	%r74, %r71, %r73;
	st.shared.u32 	[%r2+8192], %r74;
	ld.shared.u32 	%r75, [%r2+8320];
	ld.shared.u32 	%r76, [%r144+-4];
	add.s32 	%r77, %r68, %r76;
	min.s32 	%r78, %r75, %r77;
	st.shared.u32 	[%r2+8320], %r78;
	ld.shared.u32 	%r79, [%r3];
	ld.shared.u32 	%r80, [%r142+-8196];
	ld.shared.u32 	%r81, [%r141+-256];
	add.s32 	%r82, %r81, %r80;
	min.s32 	%r83, %r79, %r82;
	st.shared.u32 	[%r3], %r83;
	ld.shared.u32 	%r84, [%r3+128];
	ld.shared.u32 	%r85, [%r141+-128];
	add.s32 	%r86, %r85, %r80;
	min.s32 	%r87, %r84, %r86;
	st.shared.u32 	[%r3+128], %r87;
	ld.shared.u32 	%r88, [%r3+8192];
	ld.shared.u32 	%r89, [%r142+-4];
	ld.shared.u32 	%r90, [%r141+-256];
	add.s32 	%r91, %r90, %r89;
	min.s32 	%r92, %r88, %r91;
	st.shared.u32 	[%r3+8192], %r92;
	ld.shared.u32 	%r93, [%r3+8320];
	ld.shared.u32 	%r94, [%r141+-128];
	add.s32 	%r95, %r94, %r89;
	min.s32 	%r96, %r93, %r95;
	st.shared.u32 	[%r3+8320], %r96;
	bar.sync 	0;
	ld.shared.u32 	%r97, [%r2];
	ld.shared.u32 	%r98, [%r144+-8192];
	ld.shared.u32 	%r99, [%r143];
	add.s32 	%r100, %r99, %r98;
	min.s32 	%r101, %r97, %r100;
	st.shared.u32 	[%r2], %r101;
	ld.shared.u32 	%r102, [%r2+128];
	ld.shared.u32 	%r103, [%r144+-8192];
	ld.shared.u32 	%r104, [%r143+128];
	add.s32 	%r105, %r104, %r103;
	min.s32 	%r106, %r102, %r105;
	st.shared.u32 	[%r2+128], %r106;
	ld.shared.u32 	%r107, [%r2+8192];
	ld.shared.u32 	%r108, [%r144];
	add.s32 	%r109, %r99, %r108;
	min.s32 	%r110, %r107, %r109;
	st.shared.u32 	[%r2+8192], %r110;
	ld.shared.u32 	%r111, [%r2+8320];
	ld.shared.u32 	%r112, [%r144];
	add.s32 	%r113, %r104, %r112;
	min.s32 	%r114, %r111, %r113;
	st.shared.u32 	[%r2+8320], %r114;
	ld.shared.u32 	%r115, [%r3];
	ld.shared.u32 	%r116, [%r142+-8192];
	ld.shared.u32 	%r117, [%r141];
	add.s32 	%r118, %r117, %r116;
	min.s32 	%r119, %r115, %r118;
	st.shared.u32 	[%r3], %r119;
	ld.shared.u32 	%r120, [%r3+128];
	ld.shared.u32 	%r121, [%r141+128];
	add.s32 	%r122, %r121, %r116;
	min.s32 	%r123, %r120, %r122;
	st.shared.u32 	[%r3+128], %r123;
	ld.shared.u32 	%r124, [%r3+8192];
	ld.shared.u32 	%r125, [%r142];
	ld.shared.u32 	%r126, [%r141];
	add.s32 	%r127, %r126, %r125;
	min.s32 	%r128, %r124, %r127;
	st.shared.u32 	[%r3+8192], %r128;
	ld.shared.u32 	%r129, [%r3+8320];
	ld.shared.u32 	%r130, [%r141+128];
	add.s32 	%r131, %r130, %r125;
	min.s32 	%r132, %r129, %r131;
	st.shared.u32 	[%r3+8320], %r132;
	bar.sync 	0;
	add.s32 	%r145, %r145, 8;
	add.s32 	%r144, %r144, 8;
	add.s32 	%r143, %r143, 512;
	add.s32 	%r142, %r142, 8;
	add.s32 	%r141, %r141, 512;
	setp.ne.s32 	%p2, %r145, 8448;
	@%p2 bra 	$L__BB1_2;
	ld.shared.u32 	%r133, [%r2];
	st.global.u32 	[%rd1], %r133;
	ld.shared.u32 	%r134, [%r2+128];
	st.global.u32 	[%rd1+128], %r134;
	ld.shared.u32 	%r135, [%r2+8192];
	st.global.u32 	[%rd2], %r135;
	ld.shared.u32 	%r136, [%r2+8320];
	st.global.u32 	[%rd2+128], %r136;
	ld.shared.u32 	%r137, [%r3];
	st.global.u32 	[%rd3], %r137;
	ld.shared.u32 	%r138, [%r3+128];
	st.global.u32 	[%rd3+128], %r138;
	ld.shared.u32 	%r139, [%r3+8192];
	st.global.u32 	[%rd4], %r139;
	ld.shared.u32 	%r140, [%r3+8320];
	st.global.u32 	[%rd4+128], %r140;
$L__BB1_4:
	ret;

}
	// .globl	_Z11phase_threePiiii
.visible .entry _Z11phase_threePiiii(
	.param .u64 .ptr .align 1 _Z11phase_threePiiii_param_0,
	.param .u32 _Z11phase_threePiiii_param_1,
	.param .u32 _Z11phase_threePiiii_param_2,
	.param .u32 _Z11phase_threePiiii_param_3
)
{
	.reg .pred 	%p<5>;
	.reg .b32 	%r<457>;
	.reg .b64 	%rd<15>;
	// demoted variable
	.shared .align 4 .b8 _ZZ11phase_threePiiiiE4self[16384];
	// demoted variable
	.shared .align 4 .b8 _ZZ11phase_threePiiiiE1a[16384];
	// demoted variable
	.shared .align 4 .b8 _ZZ11phase_threePiiiiE1b[16384];
	ld.param.u64 	%rd3, [_Z11phase_threePiiii_param_0];
	ld.param.u32 	%r24, [_Z11phase_threePiiii_param_1];
	ld.param.u32 	%r25, [_Z11phase_threePiiii_param_2];
	ld.param.u32 	%r26, [_Z11phase_threePiiii_param_3];
	mov.u32 	%r1, %ctaid.x;
	setp.eq.s32 	%p1, %r1, %r24;
	mov.u32 	%r27, %ctaid.y;
	add.s32 	%r2, %r26, %r27;
	setp.eq.s32 	%p2, %r2, %r24;
	or.pred  	%p3, %p1, %p2;
	@%p3 bra 	$L__BB2_4;
	cvta.to.global.u64 	%rd4, %rd3;
	mov.u32 	%r29, %tid.y;
	mov.u32 	%r30, %tid.x;
	mul.lo.s32 	%r31, %r2, %r25;
	shl.b32 	%r32, %r31, 6;
	shl.b32 	%r33, %r1, 6;
	add.s32 	%r34, %r32, %r33;
	mad.lo.s32 	%r35, %r25, %r29, %r30;
	add.s32 	%r36, %r35, %r34;
	shl.b32 	%r37, %r25, 5;
	add.s32 	%r38, %r35, %r37;
	add.s32 	%r39, %r38, %r34;
	shl.b32 	%r40, %r24, 6;
	add.s32 	%r41, %r32, %r40;
	add.s32 	%r42, %r35, %r41;
	add.s32 	%r43, %r38, %r41;
	mad.lo.s32 	%r44, %r40, %r25, %r33;
	add.s32 	%r45, %r35, %r44;
	add.s32 	%r46, %r38, %r44;
	mul.wide.s32 	%rd5, %r36, 4;
	add.s64 	%rd1, %rd4, %rd5;
	ld.global.u32 	%r47, [%rd1];
	shl.b32 	%r48, %r29, 8;
	mov.u32 	%r49, _ZZ11phase_threePiiiiE4self;
	add.s32 	%r50, %r49, %r48;
	shl.b32 	%r51, %r30, 2;
	add.s32 	%r3, %r50, %r51;
	st.shared.u32 	[%r3], %r47;
	ld.global.u32 	%r52, [%rd1+128];
	st.shared.u32 	[%r3+128], %r52;
	mul.wide.s32 	%rd6, %r39, 4;
	add.s64 	%rd2, %rd4, %rd6;
	ld.global.u32 	%r53, [%rd2];
	st.shared.u32 	[%r3+8192], %r53;
	ld.global.u32 	%r54, [%rd2+128];
	st.shared.u32 	[%r3+8320], %r54;
	mul.wide.s32 	%rd7, %r42, 4;
	add.s64 	%rd8, %rd4, %rd7;
	ld.global.u32 	%r55, [%rd8];
	mov.u32 	%r56, _ZZ11phase_threePiiiiE1a;
	add.s32 	%r57, %r56, %r48;
	add.s32 	%r58, %r57, %r51;
	st.shared.u32 	[%r58], %r55;
	ld.global.u32 	%r59, [%rd8+128];
	st.shared.u32 	[%r58+128], %r59;
	mul.wide.s32 	%rd9, %r43, 4;
	add.s64 	%rd10, %rd4, %rd9;
	ld.global.u32 	%r60, [%rd10];
	st.shared.u32 	[%r58+8192], %r60;
	ld.global.u32 	%r61, [%rd10+128];
	st.shared.u32 	[%r58+8320], %r61;
	mul.wide.s32 	%rd11, %r45, 4;
	add.s64 	%rd12, %rd4, %rd11;
	ld.global.u32 	%r62, [%rd12];
	mov.u32 	%r63, _ZZ11phase_threePiiiiE1b;
	add.s32 	%r64, %r63, %r48;
	add.s32 	%r65, %r64, %r51;
	st.shared.u32 	[%r65], %r62;
	ld.global.u32 	%r66, [%rd12+128];
	st.shared.u32 	[%r65+128], %r66;
	mul.wide.s32 	%rd13, %r46, 4;
	add.s64 	%rd14, %rd4, %rd13;
	ld.global.u32 	%r67, [%rd14];
	st.shared.u32 	[%r65+8192], %r67;
	ld.global.u32 	%r68, [%rd14+128];
	st.shared.u32 	[%r65+8320], %r68;
	bar.sync 	0;
	ld.shared.u32 	%r456, [%r3];
	ld.shared.u32 	%r455, [%r3+128];
	ld.shared.u32 	%r454, [%r3+8192];
	ld.shared.u32 	%r453, [%r3+8320];
	add.s32 	%r451, %r57, 8192;
	add.s32 	%r69, %r51, %r63;
	add.s32 	%r450, %r69, 4096;
	mov.b32 	%r452, 8192;
$L__BB2_2:
	.pragma "nounroll";
	ld.shared.u32 	%r70, [%r451+-8192];
	ld.shared.u32 	%r71, [%r450+-4096];
	add.s32 	%r72, %r71, %r70;
	min.s32 	%r73, %r72, %r456;
	ld.shared.u32 	%r74, [%r450+-3968];
	add.s32 	%r75, %r74, %r70;
	min.s32 	%r76, %r75, %r455;
	ld.shared.u32 	%r77, [%r451];
	add.s32 	%r78, %r71, %r77;
	min.s32 	%r79, %r78, %r454;
	add.s32 	%r80, %r74, %r77;
	min.s32 	%r81, %r80, %r453;
	ld.shared.u32 	%r82, [%r451+-8188];
	ld.shared.u32 	%r83, [%r450+-3840];
	add.s32 	%r84, %r83, %r82;
	min.s32 	%r85, %r84, %r73;
	ld.shared.u32 	%r86, [%r450+-3712];
	add.s32 	%r87, %r86, %r82;
	min.s32 	%r88, %r87, %r76;
	ld.shared.u32 	%r89, [%r451+4];
	add.s32 	%r90, %r83, %r89;
	min.s32 	%r91, %r90, %r79;
	add.s32 	%r92, %r86, %r89;
	min.s32 	%r93, %r92, %r81;
	ld.shared.u32 	%r94, [%r451+-8184];
	ld.shared.u32 	%r95, [%r450+-3584];
	add.s32 	%r96, %r95, %r94;
	min.s32 	%r97, %r96, %r85;
	ld.shared.u32 	%r98, [%r450+-3456];
	add.s32 	%r99, %r98, %r94;
	min.s32 	%r100, %r99, %r88;
	ld.shared.u32 	%r101, [%r451+8];
	add.s32 	%r102, %r95, %r101;
	min.s32 	%r103, %r102, %r91;
	add.s32 	%r104, %r98, %r101;
	min.s32 	%r105, %r104, %r93;
	ld.shared.u32 	%r106, [%r451+-8180];
	ld.shared.u32 	%r107, [%r450+-3328];
	add.s32 	%r108, %r107, %r106;
	min.s32 	%r109, %r108, %r97;
	ld.shared.u32 	%r110, [%r450+-3200];
	add.s32 	%r111, %r110, %r106;
	min.s32 	%r112, %r111, %r100;
	ld.shared.u32 	%r113, [%r451+12];
	add.s32 	%r114, %r107, %r113;
	min.s32 	%r115, %r114, %r103;
	add.s32 	%r116, %r110, %r113;
	min.s32 	%r117, %r116, %r105;
	ld.shared.u32 	%r118, [%r451+-8176];
	ld.shared.u32 	%r119, [%r450+-3072];
	add.s32 	%r120, %r119, %r118;
	min.s32 	%r121, %r120, %r109;
	ld.shared.u32 	%r122, [%r450+-2944];
	add.s32 	%r123, %r122, %r118;
	min.s32 	%r124, %r123, %r112;
	ld.shared.u32 	%r125, [%r451+16];
	add.s32 	%r126, %r119, %r125;
	min.s32 	%r127, %r126, %r115;
	add.s32 	%r128, %r122, %r125;
	min.s32 	%r129, %r128, %r117;
	ld.shared.u32 	%r130, [%r451+-8172];
	ld.shared.u32 	%r131, [%r450+-2816];
	add.s32 	%r132, %r131, %r130;
	min.s32 	%r133, %r132, %r121;
	ld.shared.u32 	%r134, [%r450+-2688];
	add.s32 	%r135, %r134, %r130;
	min.s32 	%r136, %r135, %r124;
	ld.shared.u32 	%r137, [%r451+20];
	add.s32 	%r138, %r131, %r137;
	min.s32 	%r139, %r138, %r127;
	add.s32 	%r140, %r134, %r137;
	min.s32 	%r141, %r140, %r129;
	ld.shared.u32 	%r142, [%r451+-8168];
	ld.shared.u32 	%r143, [%r450+-2560];
	add.s32 	%r144, %r143, %r142;
	min.s32 	%r145, %r144, %r133;
	ld.shared.u32 	%r146, [%r450+-2432];
	add.s32 	%r147, %r146, %r142;
	min.s32 	%r148, %r147, %r136;
	ld.shared.u32 	%r149, [%r451+24];
	add.s32 	%r150, %r143, %r149;
	min.s32 	%r151, %r150, %r139;
	add.s32 	%r152, %r146, %r149;
	min.s32 	%r153, %r152, %r141;
	ld.shared.u32 	%r154, [%r451+-8164];
	ld.shared.u32 	%r155, [%r450+-2304];
	add.s32 	%r156, %r155, %r154;
	min.s32 	%r157, %r156, %r145;
	ld.shared.u32 	%r158, [%r450+-2176];
	add.s32 	%r159, %r158, %r154;
	min.s32 	%r160, %r159, %r148;
	ld.shared.u32 	%r161, [%r451+28];
	add.s32 	%r162, %r155, %r161;
	min.s32 	%r163, %r162, %r151;
	add.s32 	%r164, %r158, %r161;
	min.s32 	%r165, %r164, %r153;
	ld.shared.u32 	%r166, [%r451+-8160];
	ld.shared.u32 	%r167, [%r450+-2048];
	add.s32 	%r168, %r167, %r166;
	min.s32 	%r169, %r168, %r157;
	ld.shared.u32 	%r170, [%r450+-1920];
	add.s32 	%r171, %r170, %r166;
	min.s32 	%r172, %r171, %r160;
	ld.shared.u32 	%r173, [%r451+32];
	add.s32 	%r174, %r167, %r173;
	min.s32 	%r175, %r174, %r163;
	add.s32 	%r176, %r170, %r173;
	min.s32 	%r177, %r176, %r165;
	ld.shared.u32 	%r178, [%r451+-8156];
	ld.shared.u32 	%r179, [%r450+-1792];
	add.s32 	%r180, %r179, %r178;
	min.s32 	%r181, %r180, %r169;
	ld.shared.u32 	%r182, [%r450+-1664];
	add.s32 	%r183, %r182, %r178;
	min.s32 	%r184, %r183, %r172;
	ld.shared.u32 	%r185, [%r451+36];
	add.s32 	%r186, %r179, %r185;
	min.s32 	%r187, %r186, %r175;
	add.s32 	%r188, %r182, %r185;
	min.s32 	%r189, %r188, %r177;
	ld.shared.u32 	%r190, [%r451+-8152];
	ld.shared.u32 	%r191, [%r450+-1536];
	add.s32 	%r192, %r191, %r190;
	min.s32 	%r193, %r192, %r181;
	ld.shared.u32 	%r194, [%r450+-1408];
	add.s32 	%r195, %r194, %r190;
	min.s32 	%r196, %r195, %r184;
	ld.shared.u32 	%r197, [%r451+40];
	add.s32 	%r198, %r191, %r197;
	min.s32 	%r199, %r198, %r187;
	add.s32 	%r200, %r194, %r197;
	min.s32 	%r201, %r200, %r189;
	ld.shared.u32 	%r202, [%r451+-8148];
	ld.shared.u32 	%r203, [%r450+-1280];
	add.s32 	%r204, %r203, %r202;
	min.s32 	%r205, %r204, %r193;
	ld.shared.u32 	%r206, [%r450+-1152];
	add.s32 	%r207, %r206, %r202;
	min.s32 	%r208, %r207, %r196;
	ld.shared.u32 	%r209, [%r451+44];
	add.s32 	%r210, %r203, %r209;
	min.s32 	%r211, %r210, %r199;
	add.s32 	%r212, %r206, %r209;
	min.s32 	%r213, %r212, %r201;
	ld.shared.u32 	%r214, [%r451+-8144];
	ld.shared.u32 	%r215, [%r450+-1024];
	add.s32 	%r216, %r215, %r214;
	min.s32 	%r217, %r216, %r205;
	ld.shared.u32 	%r218, [%r450+-896];
	add.s32 	%r219, %r218, %r214;
	min.s32 	%r220, %r219, %r208;
	ld.shared.u32 	%r221, [%r451+48];
	add.s32 	%r222, %r215, %r221;
	min.s32 	%r223, %r222, %r211;
	add.s32 	%r224, %r218, %r221;
	min.s32 	%r225, %r224, %r213;
	ld.shared.u32 	%r226, [%r451+-8140];
	ld.shared.u32 	%r227, [%r450+-768];
	add.s32 	%r228, %r227, %r226;
	min.s32 	%r229, %r228, %r217;
	ld.shared.u32 	%r230, [%r450+-640];
	add.s32 	%r231, %r230, %r226;
	min.s32 	%r232, %r231, %r220;
	ld.shared.u32 	%r233, [%r451+52];
	add.s32 	%r234, %r227, %r233;
	min.s32 	%r235, %r234, %r223;
	add.s32 	%r236, %r230, %r233;
	min.s32 	%r237, %r236, %r225;
	ld.shared.u32 	%r238, [%r451+-8136];
	ld.shared.u32 	%r239, [%r450+-512];
	add.s32 	%r240, %r239, %r238;
	min.s32 	%r241, %r240, %r229;
	ld.shared.u32 	%r242, [%r450+-384];
	add.s32 	%r243, %r242, %r238;
	min.s32 	%r244, %r243, %r232;
	ld.shared.u32 	%r245, [%r451+56];
	add.s32 	%r246, %r239, %r245;
	min.s32 	%r247, %r246, %r235;
	add.s32 	%r248, %r242, %r245;
	min.s32 	%r249, %r248, %r237;
	ld.shared.u32 	%r250, [%r451+-8132];
	ld.shared.u32 	%r251, [%r450+-256];
	add.s32 	%r252, %r251, %r250;
	min.s32 	%r253, %r252, %r241;
	ld.shared.u32 	%r254, [%r450+-128];
	add.s32 	%r255, %r254, %r250;
	min.s32 	%r256, %r255, %r244;
	ld.shared.u32 	%r257, [%r451+60];
	add.s32 	%r258, %r251, %r257;
	min.s32 	%r259, %r258, %r247;
	add.s32 	%r260, %r254, %r257;
	min.s32 	%r261, %r260, %r249;
	ld.shared.u32 	%r262, [%r451+-8128];
	ld.shared.u32 	%r263, [%r450];
	add.s32 	%r264, %r263, %r262;
	min.s32 	%r265, %r264, %r253;
	ld.shared.u32 	%r266, [%r450+128];
	add.s32 	%r267, %r266, %r262;
	min.s32 	%r268, %r267, %r256;
	ld.shared.u32 	%r269, [%r451+64];
	add.s32 	%r270, %r263, %r269;
	min.s32 	%r271, %r270, %r259;
	add.s32 	%r272, %r266, %r269;
	min.s32 	%r273, %r272, %r261;
	ld.shared.u32 	%r274, [%r451+-8124];
	ld.shared.u32 	%r275, [%r450+256];
	add.s32 	%r276, %r275, %r274;
	min.s32 	%r277, %r276, %r265;
	ld.shared.u32 	%r278, [%r450+384];
	add.s32 	%r279, %r278, %r274;
	min.s32 	%r280, %r279, %r268;
	ld.shared.u32 	%r281, [%r451+68];
	add.s32 	%r282, %r275, %r281;
	min.s32 	%r283, %r282, %r271;
	add.s32 	%r284, %r278, %r281;
	min.s32 	%r285, %r284, %r273;
	ld.shared.u32 	%r286, [%r451+-8120];
	ld.shared.u32 	%r287, [%r450+512];
	add.s32 	%r288, %r287, %r286;
	min.s32 	%r289, %r288, %r277;
	ld.shared.u32 	%r290, [%r450+640];
	add.s32 	%r291, %r290, %r286;
	min.s32 	%r292, %r291, %r280;
	ld.shared.u32 	%r293, [%r451+72];
	add.s32 	%r294, %r287, %r293;
	min.s32 	%r295, %r294, %r283;
	add.s32 	%r296, %r290, %r293;
	min.s32 	%r297, %r296, %r285;
	ld.shared.u32 	%r298, [%r451+-8116];
	ld.shared.u32 	%r299, [%r450+768];
	add.s32 	%r300, %r299, %r298;
	min.s32 	%r301, %r300, %r289;
	ld.shared.u32 	%r302, [%r450+896];
	add.s32 	%r303, %r302, %r298;
	min.s32 	%r304, %r303, %r292;
	ld.shared.u32 	%r305, [%r451+76];
	add.s32 	%r306, %r299, %r305;
	min.s32 	%r307, %r306, %r295;
	add.s32 	%r308, %r302, %r305;
	min.s32 	%r309, %r308, %r297;
	ld.shared.u32 	%r310, [%r451+-8112];
	ld.shared.u32 	%r311, [%r450+1024];
	add.s32 	%r312, %r311, %r310;
	min.s32 	%r313, %r312, %r301;
	ld.shared.u32 	%r314, [%r450+1152];
	add.s32 	%r315, %r314, %r310;
	min.s32 	%r316, %r315, %r304;
	ld.shared.u32 	%r317, [%r451+80];
	add.s32 	%r318, %r311, %r317;
	min.s32 	%r319, %r318, %r307;
	add.s32 	%r320, %r314, %r317;
	min.s32 	%r321, %r320, %r309;
	ld.shared.u32 	%r322, [%r451+-8108];
	ld.shared.u32 	%r323, [%r450+1280];
	add.s32 	%r324, %r323, %r322;
	min.s32 	%r325, %r324, %r313;
	ld.shared.u32 	%r326, [%r450+1408];
	add.s32 	%r327, %r326, %r322;
	min.s32 	%r328, %r327, %r316;
	ld.shared.u32 	%r329, [%r451+84];
	add.s32 	%r330, %r323, %r329;
	min.s32 	%r331, %r330, %r319;
	add.s32 	%r332, %r326, %r329;
	min.s32 	%r333, %r332, %r321;
	ld.shared.u32 	%r334, [%r451+-8104];
	ld.shared.u32 	%r335, [%r450+1536];
	add.s32 	%r336, %r335, %r334;
	min.s32 	%r337, %r336, %r325;
	ld.shared.u32 	%r338, [%r450+1664];
	add.s32 	%r339, %r338, %r334;
	min.s32 	%r340, %r339, %r328;
	ld.shared.u32 	%r341, [%r451+88];
	add.s32 	%r342, %r335, %r341;
	min.s32 	%r343, %r342, %r331;
	add.s32 	%r344, %r338, %r341;
	min.s32 	%r345, %r344, %r333;
	ld.shared.u32 	%r346, [%r451+-8100];
	ld.shared.u32 	%r347, [%r450+1792];
	add.s32 	%r348, %r347, %r346;
	min.s32 	%r349, %r348, %r337;
	ld.shared.u32 	%r350, [%r450+1920];
	add.s32 	%r351, %r350, %r346;
	min.s32 	%r352, %r351, %r340;
	ld.shared.u32 	%r353, [%r451+92];
	add.s32 	%r354, %r347, %r353;
	min.s32 	%r355, %r354, %r343;
	add.s32 	%r356, %r350, %r353;
	min.s32 	%r357, %r356, %r345;
	ld.shared.u32 	%r358, [%r451+-8096];
	ld.shared.u32 	%r359, [%r450+2048];
	add.s32 	%r360, %r359, %r358;
	min.s32 	%r361, %r360, %r349;
	ld.shared.u32 	%r362, [%r450+2176];
	add.s32 	%r363, %r362, %r358;
	min.s32 	%r364, %r363, %r352;
	ld.shared.u32 	%r365, [%r451+96];
	add.s32 	%r366, %r359, %r365;
	min.s32 	%r367, %r366, %r355;
	add.s32 	%r368, %r362, %r365;
	min.s32 	%r369, %r368, %r357;
	ld.shared.u32 	%r370, [%r451+-8092];
	ld.shared.u32 	%r371, [%r450+2304];
	add.s32 	%r372, %r371, %r370;
	min.s32 	%r373, %r372, %r361;
	ld.shared.u32 	%r374, [%r450+2432];
	add.s32 	%r375, %r374, %r370;
	min.s32 	%r376, %r375, %r364;
	ld.shared.u32 	%r377, [%r451+100];
	add.s32 	%r378, %r371, %r377;
	min.s32 	%r379, %r378, %r367;
	add.s32 	%r380, %r374, %r377;
	min.s32 	%r381, %r380, %r369;
	ld.shared.u32 	%r382, [%r451+-8088];
	ld.shared.u32 	%r383, [%r450+2560];
	add.s32 	%r384, %r383, %r382;
	min.s32 	%r385, %r384, %r373;
	ld.shared.u32 	%r386, [%r450+2688];
	add.s32 	%r387, %r386, %r382;
	min.s32 	%r388, %r387, %r376;
	ld.shared.u32 	%r389, [%r451+104];
	add.s32 	%r390, %r383, %r389;
	min.s32 	%r391, %r390, %r379;
	add.s32 	%r392, %r386, %r389;
	min.s32 	%r393, %r392, %r381;
	ld.shared.u32 	%r394, [%r451+-8084];
	ld.shared.u32 	%r395, [%r450+2816];
	add.s32 	%r396, %r395, %r394;
	min.s32 	%r397, %r396, %r385;
	ld.shared.u32 	%r398, [%r450+2944];
	add.s32 	%r399, %r398, %r394;
	min.s32 	%r400, %r399, %r388;
	ld.shared.u32 	%r401, [%r451+108];
	add.s32 	%r402, %r395, %r401;
	min.s32 	%r403, %r402, %r391;
	add.s32 	%r404, %r398, %r401;
	min.s32 	%r405, %r404, %r393;
	ld.shared.u32 	%r406, [%r451+-8080];
	ld.shared.u32 	%r407, [%r450+3072];
	add.s32 	%r408, %r407, %r406;
	min.s32 	%r409, %r408, %r397;
	ld.shared.u32 	%r410, [%r450+3200];
	add.s32 	%r411, %r410, %r406;
	min.s32 	%r412, %r411, %r400;
	ld.shared.u32 	%r413, [%r451+112];
	add.s32 	%r414, %r407, %r413;
	min.s32 	%r415, %r414, %r403;
	add.s32 	%r416, %r410, %r413;
	min.s32 	%r417, %r416, %r405;
	ld.shared.u32 	%r418, [%r451+-8076];
	ld.shared.u32 	%r419, [%r450+3328];
	add.s32 	%r420, %r419, %r418;
	min.s32 	%r421, %r420, %r409;
	ld.shared.u32 	%r422, [%r450+3456];
	add.s32 	%r423, %r422, %r418;
	min.s32 	%r424, %r423, %r412;
	ld.shared.u32 	%r425, [%r451+116];
	add.s32 	%r426, %r419, %r425;
	min.s32 	%r427, %r426, %r415;
	add.s32 	%r428, %r422, %r425;
	min.s32 	%r429, %r428, %r417;
	ld.shared.u32 	%r430, [%r451+-8072];
	ld.shared.u32 	%r431, [%r450+3584];
	add.s32 	%r432, %r431, %r430;
	min.s32 	%r433, %r432, %r421;
	ld.shared.u32 	%r434, [%r450+3712];
	add.s32 	%r435, %r434, %r430;
	min.s32 	%r436, %r435, %r424;
	ld.shared.u32 	%r437, [%r451+120];
	add.s32 	%r438, %r431, %r437;
	min.s32 	%r439, %r438, %r427;
	add.s32 	%r440, %r434, %r437;
	min.s32 	%r441, %r440, %r429;
	ld.shared.u32 	%r442, [%r451+-8068];
	ld.shared.u32 	%r443, [%r450+3840];
	add.s32 	%r444, %r443, %r442;
	min.s32 	%r456, %r444, %r433;
	ld.shared.u32 	%r445, [%r450+3968];
	add.s32 	%r446, %r445, %r442;
	min.s32 	%r455, %r446, %r436;
	ld.shared.u32 	%r447, [%r451+124];
	add.s32 	%r448, %r443, %r447;
	min.s32 	%r454, %r448, %r439;
	add.s32 	%r449, %r445, %r447;
	min.s32 	%r453, %r449, %r441;
	add.s32 	%r452, %r452, 128;
	add.s32 	%r451, %r451, 128;
	add.s32 	%r450, %r450, 8192;
	setp.ne.s32 	%p4, %r452, 8448;
	@%p4 bra 	$L__BB2_2;
	st.shared.u32 	[%r3], %r456;
	st.shared.u32 	[%r3+128], %r455;
	st.shared.u32 	[%r3+8192], %r454;
	st.shared.u32 	[%r3+8320], %r453;
	st.global.u32 	[%rd1], %r456;
	st.global.u32 	[%rd1+128], %r455;
	st.global.u32 	[%rd2], %r454;
	st.global.u32 	[%rd2+128], %r453;
$L__BB2_4:
	ret;

}


// ===== COMPILED SASS (sm_100) =====

	.target	sm_100

	.elftype	@"ET_EXEC"


//--------------------- .note.nv.tkinfo           --------------------------
	.section	.note.nv.tkinfo,"",@"SHT_NOTE"
	.sectionflags	@"SHF_NOTE_NV_TKINFO"
	.tkinfo
        /*0018*/ 	.word	0x00000002
        /*0030*/ 	.string	""
        /*0030*/ 	.string	"ptxas"
        /*0030*/ 	.string	"Cuda compilation tools, release 13.0, V13.0.88"
        /*0030*/ 	.string	"Build cuda_13.0.r13.0/compiler.36424714_0"
        /*0030*/ 	.string	"-arch sm_100 -m 64 "



//--------------------- .note.nv.cuinfo           --------------------------
	.section	.note.nv.cuinfo,"",@"SHT_NOTE"
	.sectionflags	@"SHF_NOTE_NV_CUINFO"
        /*0018*/ 	.short	0x0002
        /*001a*/ 	.short	0x0064
        /*001c*/ 	.short	0x0082
	.zero		2


//--------------------- .nv.info                  --------------------------
	.section	.nv.info,"",@"SHT_CUDA_INFO"
	.align	4


	//----- nvinfo : EIATTR_REGCOUNT
	.align		4
        /*0000*/ 	.byte	0x04, 0x2f
        /*0002*/ 	.short	(.L_1 - .L_0)
	.align		4
.L_0:
        /*0004*/ 	.word	index@(_Z9phase_onePiii)
        /*0008*/ 	.word	0x00000014


	//----- nvinfo : EIATTR_FRAME_SIZE
	.align		4
.L_1:
        /*000c*/ 	.byte	0x04, 0x11
        /*000e*/ 	.short	(.L_3 - .L_2)
	.align		4
.L_2:
        /*0010*/ 	.word	index@(_Z9phase_onePiii)
        /*0014*/ 	.word	0x00000000


	//----- nvinfo : EIATTR_REGCOUNT
	.align		4
.L_3:
        /*0018*/ 	.byte	0x04, 0x2f
        /*001a*/ 	.short	(.L_5 - .L_4)
	.align		4
.L_4:
        /*001c*/ 	.word	index@(_Z9phase_twoPiii)
        /*0020*/ 	.word	0x0000001e


	//----- nvinfo : EIATTR_FRAME_SIZE
	.align		4
.L_5:
        /*0024*/ 	.byte	0x04, 0x11
        /*0026*/ 	.short	(.L_7 - .L_6)
	.align		4
.L_6:
        /*0028*/ 	.word	index@(_Z9phase_twoPiii)
        /*002c*/ 	.word	0x00000000


	//----- nvinfo : EIATTR_REGCOUNT
	.align		4
.L_7:
        /*0030*/ 	.byte	0x04, 0x2f
        /*0032*/ 	.short	(.L_9 - .L_8)
	.align		4
.L_8:
        /*0034*/ 	.word	index@(_Z11phase_threePiiii)
        /*0038*/ 	.word	0x0000001f


	//----- nvinfo : EIATTR_FRAME_SIZE
	.align		4
.L_9:
        /*003c*/ 	.byte	0x04, 0x11
        /*003e*/ 	.short	(.L_11 - .L_10)
	.align		4
.L_10:
        /*0040*/ 	.word	index@(_Z11phase_threePiiii)
        /*0044*/ 	.word	0x00000000


	//----- nvinfo : EIATTR_MIN_STACK_SIZE
	.align		4
.L_11:
        /*0048*/ 	.byte	0x04, 0x12
        /*004a*/ 	.short	(.L_13 - .L_12)
	.align		4
.L_12:
        /*004c*/ 	.word	index@(_Z11phase_threePiiii)
        /*0050*/ 	.word	0x00000000


	//----- nvinfo : EIATTR_MIN_STACK_SIZE
	.align		4
.L_13:
        /*0054*/ 	.byte	0x04, 0x12
        /*0056*/ 	.short	(.L_15 - .L_14)
	.align		4
.L_14:
        /*0058*/ 	.word	index@(_Z9phase_twoPiii)
        /*005c*/ 	.word	0x00000000


	//----- nvinfo : EIATTR_MIN_STACK_SIZE
	.align		4
.L_15:
        /*0060*/ 	.byte	0x04, 0x12
        /*0062*/ 	.short	(.L_17 - .L_16)
	.align		4
.L_16:
        /*0064*/ 	.word	index@(_Z9phase_onePiii)
        /*0068*/ 	.word	0x00000000
.L_17:


//--------------------- .nv.compat                --------------------------
	.section	.nv.compat,"",@"SHT_CUDA_COMPAT_INFO"
	.align	4
        /*0000*/ 	.byte	0x02, 0x09, 0x00, 0x00, 0x02, 0x02, 0x01, 0x00, 0x02, 0x05, 0x05, 0x00, 0x03, 0x07, 0x01, 0x01
        /*0010*/ 	.byte	0x02, 0x03, 0x00, 0x00, 0x02, 0x06, 0x01, 0x00, 0x04, 0x0b, 0x08, 0x00, 0x09, 0x00, 0x00, 0x00
        /*0020*/ 	.byte	0x00, 0x00, 0x00, 0x00


//--------------------- .nv.info._Z11phase_threePiiii --------------------------
	.section	.nv.info._Z11phase_threePiiii,"",@"SHT_CUDA_INFO"
	.sectionflags	@""
	.align	4


	//----- nvinfo : EIATTR_CUDA_API_VERSION
	.align		4
        /*0000*/ 	.byte	0x04, 0x37
        /*0002*/ 	.short	(.L_19 - .L_18)
.L_18:
        /*0004*/ 	.word	0x00000082


	//----- nvinfo : EIATTR_KPARAM_INFO
	.align		4
.L_19:
        /*0008*/ 	.byte	0x04, 0x17
        /*000a*/ 	.short	(.L_21 - .L_20)
.L_20:
        /*000c*/ 	.word	0x00000000
        /*0010*/ 	.short	0x0003
        /*0012*/ 	.short	0x0010
        /*0014*/ 	.byte	0x00, 0xf0, 0x11, 0x00


	//----- nvinfo : EIATTR_KPARAM_INFO
	.align		4
.L_21:
        /*0018*/ 	.byte	0x04, 0x17
        /*001a*/ 	.short	(.L_23 - .L_22)
.L_22:
        /*001c*/ 	.word	0x00000000
        /*0020*/ 	.short	0x0002
        /*0022*/ 	.short	0x000c
        /*0024*/ 	.byte	0x00, 0xf0, 0x11, 0x00


	//----- nvinfo : EIATTR_KPARAM_INFO
	.align		4
.L_23:
        /*0028*/ 	.byte	0x04, 0x17
        /*002a*/ 	.short	(.L_25 - .L_24)
.L_24:
        /*002c*/ 	.word	0x00000000
        /*0030*/ 	.short	0x0001
        /*0032*/ 	.short	0x0008
        /*0034*/ 	.byte	0x00, 0xf0, 0x11, 0x00


	//----- nvinfo : EIATTR_KPARAM_INFO
	.align		4
.L_25:
        /*0038*/ 	.byte	0x04, 0x17
        /*003a*/ 	.short	(.L_27 - .L_26)
.L_26:
        /*003c*/ 	.word	0x00000000
        /*0040*/ 	.short	0x0000
        /*0042*/ 	.short	0x0000
        /*0044*/ 	.byte	0x00, 0xf5, 0x21, 0x00


	//----- nvinfo : EIATTR_SPARSE_MMA_MASK
	.align		4
.L_27:
        /*0048*/ 	.byte	0x03, 0x50
        /*004a*/ 	.short	0x0000


	//----- nvinfo : EIATTR_MAXREG_COUNT
	.align		4
        /*004c*/ 	.byte	0x03, 0x1b
        /*004e*/ 	.short	0x00ff


	//----- nvinfo : EIATTR_NUM_BARRIERS
	.align		4
        /*0050*/ 	.byte	0x02, 0x4c
        /*0052*/ 	.byte	0x01
	.zero		1


	//----- nvinfo : EIATTR_MERCURY_ISA_VERSION
	.align		4
        /*0054*/ 	.byte	0x03, 0x5f
        /*0056*/ 	.short	0x0101


	//----- nvinfo : EIATTR_VRC_CTA_INIT_COUNT
	.align		4
        /*0058*/ 	.byte	0x02, 0x4a
	.zero		1
	.zero		1


	//----- nvinfo : EIATTR_EXIT_INSTR_OFFSETS
	.align		4
        /*005c*/ 	.byte	0x04, 0x1c
        /*005e*/ 	.short	(.L_29 - .L_28)


	//   ....[0]....
.L_28:
        /*0060*/ 	.word	0x00000080


	//   ....[1]....
        /*0064*/ 	.word	0x000012d0


	//----- nvinfo : EIATTR_CBANK_PARAM_SIZE
	.align		4
.L_29:
        /*0068*/ 	.byte	0x03, 0x19
        /*006a*/ 	.short	0x0014


	//----- nvinfo : EIATTR_PARAM_CBANK
	.align		4
        /*006c*/ 	.byte	0x04, 0x0a
        /*006e*/ 	.short	(.L_31 - .L_30)
	.align		4
.L_30:
        /*0070*/ 	.word	index@(.nv.constant0._Z11phase_threePiiii)
        /*0074*/ 	.short	0x0380
        /*0076*/ 	.short	0x0014


	//----- nvinfo : EIATTR_SW_WAR
	.align		4
.L_31:
        /*0078*/ 	.byte	0x04, 0x36
        /*007a*/ 	.short	(.L_33 - .L_32)
.L_32:
        /*007c*/ 	.word	0x00000008
.L_33:


//--------------------- .nv.info._Z9phase_twoPiii --------------------------
	.section	.nv.info._Z9phase_twoPiii,"",@"SHT_CUDA_INFO"
	.sectionflags	@""
	.align	4


	//----- nvinfo : EIATTR_CUDA_API_VERSION
	.align		4
        /*0000*/ 	.byte	0x04, 0x37
        /*0002*/ 	.short	(.L_35 - .L_34)
.L_34:
        /*0004*/ 	.word	0x00000082


	//----- nvinfo : EIATTR_KPARAM_INFO
	.align		4
.L_35:
        /*0008*/ 	.byte	0x04, 0x17
        /*000a*/ 	.short	(.L_37 - .L_36)
.L_36:
        /*000c*/ 	.word	0x00000000
        /*0010*/ 	.short	0x0002
        /*0012*/ 	.short	0x000c
        /*0014*/ 	.byte	0x00, 0xf0, 0x11, 0x00


	//----- nvinfo : EIATTR_KPARAM_INFO
	.align		4
.L_37:
        /*0018*/ 	.byte	0x04, 0x17
        /*001a*/ 	.short	(.L_39 - .L_38)
.L_38:
        /*001c*/ 	.word	0x00000000
        /*0020*/ 	.short	0x0001
        /*0022*/ 	.short	0x0008
        /*0024*/ 	.byte	0x00, 0xf0, 0x11, 0x00


	//----- nvinfo : EIATTR_KPARAM_INFO
	.align		4
.L_39:
        /*0028*/ 	.byte	0x04, 0x17
        /*002a*/ 	.short	(.L_41 - .L_40)
.L_40:
        /*002c*/ 	.word	0x00000000
        /*0030*/ 	.short	0x0000
        /*0032*/ 	.short	0x0000
        /*0034*/ 	.byte	0x00, 0xf5, 0x21, 0x00


	//----- nvinfo : EIATTR_SPARSE_MMA_MASK
	.align		4
.L_41:
        /*0038*/ 	.byte	0x03, 0x50
        /*003a*/ 	.short	0x0000


	//----- nvinfo : EIATTR_MAXREG_COUNT
	.align		4
        /*003c*/ 	.byte	0x03, 0x1b
        /*003e*/ 	.short	0x00ff


	//----- nvinfo : EIATTR_NUM_BARRIERS
	.align		4
        /*0040*/ 	.byte	0x02, 0x4c
        /*0042*/ 	.byte	0x01
	.zero		1


	//----- nvinfo : EIATTR_MERCURY_ISA_VERSION
	.align		4
        /*0044*/ 	.byte	0x03, 0x5f
        /*0046*/ 	.short	0x0101


	//----- nvinfo : EIATTR_VRC_CTA_INIT_COUNT
	.align		4
        /*0048*/ 	.byte	0x02, 0x4a
	.zero		1
	.zero		1


	//----- nvinfo : EIATTR_EXIT_INSTR_OFFSETS
	.align		4
        /*004c*/ 	.byte	0x04, 0x1c
        /*004e*/ 	.short	(.L_43 - .L_42)


	//   ....[0]....
.L_42:
        /*0050*/ 	.word	0x00000040


	//   ....[1]....
        /*0054*/ 	.word	0x00000ab0


	//----- nvinfo : EIATTR_CBANK_PARAM_SIZE
	.align		4
.L_43:
        /*0058*/ 	.byte	0x03, 0x19
        /*005a*/ 	.short	0x0010


	//----- nvinfo : EIATTR_PARAM_CBANK
	.align		4
        /*005c*/ 	.byte	0x04, 0x0a
        /*005e*/ 	.short	(.L_45 - .L_44)
	.align		4
.L_44:
        /*0060*/ 	.word	index@(.nv.constant0._Z9phase_twoPiii)
        /*0064*/ 	.short	0x0380
        /*0066*/ 	.short	0x0010


	//----- nvinfo : EIATTR_SW_WAR
	.align		4
.L_45:
        /*0068*/ 	.byte	0x04, 0x36
        /*006a*/ 	.short	(.L_47 - .L_46)
.L_46:
        /*006c*/ 	.word	0x00000008
.L_47:


//--------------------- .nv.info._Z9phase_onePiii --------------------------
	.section	.nv.info._Z9phase_onePiii,"",@"SHT_CUDA_INFO"
	.sectionflags	@""
	.align	4


	//----- nvinfo : EIATTR_CUDA_API_VERSION
	.align		4
        /*0000*/ 	.byte	0x04, 0x37
        /*0002*/ 	.short	(.L_49 - .L_48)
.L_48:
        /*0004*/ 	.word	0x00000082


	//----- nvinfo : EIATTR_KPARAM_INFO
	.align		4
.L_49:
        /*0008*/ 	.byte	0x04, 0x17
        /*000a*/ 	.short	(.L_51 - .L_50)
.L_50:
        /*000c*/ 	.word	0x00000000
        /*0010*/ 	.short	0x0002
        /*0012*/ 	.short	0x000c
        /*0014*/ 	.byte	0x00, 0xf0, 0x11, 0x00


	//----- nvinfo : EIATTR_KPARAM_INFO
	.align		4
.L_51:
        /*0018*/ 	.byte	0x04, 0x17
        /*001a*/ 	.short	(.L_53 - .L_52)
.L_52:
        /*001c*/ 	.word	0x00000000
        /*0020*/ 	.short	0x0001
        /*0022*/ 	.short	0x0008
        /*0024*/ 	.byte	0x00, 0xf0, 0x11, 0x00


	//----- nvinfo : EIATTR_KPARAM_INFO
	.align		4
.L_53:
        /*0028*/ 	.byte	0x04, 0x17
        /*002a*/ 	.short	(.L_55 - .L_54)
.L_54:
        /*002c*/ 	.word	0x00000000
        /*0030*/ 	.short	0x0000
        /*0032*/ 	.short	0x0000
        /*0034*/ 	.byte	0x00, 0xf5, 0x21, 0x00


	//----- nvinfo : EIATTR_SPARSE_MMA_MASK
	.align		4
.L_55:
        /*0038*/ 	.byte	0x03, 0x50
        /*003a*/ 	.short	0x0000


	//----- nvinfo : EIATTR_MAXREG_COUNT
	.align		4
        /*003c*/ 	.byte	0x03, 0x1b
        /*003e*/ 	.short	0x00ff


	//----- nvinfo : EIATTR_NUM_BARRIERS
	.align		4
        /*0040*/ 	.byte	0x02, 0x4c
        /*0042*/ 	.byte	0x01
	.zero		1


	//----- nvinfo : EIATTR_MERCURY_ISA_VERSION
	.align		4
        /*0044*/ 	.byte	0x03, 0x5f
        /*0046*/ 	.short	0x0101


	//----- nvinfo : EIATTR_VRC_CTA_INIT_COUNT
	.align		4
        /*0048*/ 	.byte	0x02, 0x4a
	.zero		1
	.zero		1


	//----- nvinfo : EIATTR_EXIT_INSTR_OFFSETS
	.align		4
        /*004c*/ 	.byte	0x04, 0x1c
        /*004e*/ 	.short	(.L_57 - .L_56)


	//   ....[0]....
.L_56:
        /*0050*/ 	.word	0x000007f0


	//----- nvinfo : EIATTR_CBANK_PARAM_SIZE
	.align		4
.L_57:
        /*0054*/ 	.byte	0x03, 0x19
        /*0056*/ 	.short	0x0010


	//----- nvinfo : EIATTR_PARAM_CBANK
	.align		4
        /*0058*/ 	.byte	0x04, 0x0a
        /*005a*/ 	.short	(.L_59 - .L_58)
	.align		4
.L_58:
        /*005c*/ 	.word	index@(.nv.constant0._Z9phase_onePiii)
        /*0060*/ 	.short	0x0380
        /*0062*/ 	.short	0x0010


	//----- nvinfo : EIATTR_SW_WAR
	.align		4
.L_59:
        /*0064*/ 	.byte	0x04, 0x36
        /*0066*/ 	.short	(.L_61 - .L_60)
.L_60:
        /*0068*/ 	.word	0x00000008
.L_61:


//--------------------- .nv.callgraph             --------------------------
	.section	.nv.callgraph,"",@"SHT_CUDA_CALLGRAPH"
	.align	4
	.sectionentsize	8
	.align		4
        /*0000*/ 	.word	0x00000000
	.align		4
        /*0004*/ 	.word	0xffffffff
	.align		4
        /*0008*/ 	.word	0x00000000
	.align		4
        /*000c*/ 	.word	0xfffffffe
	.align		4
        /*0010*/ 	.word	0x00000000
	.align		4
        /*0014*/ 	.word	0xfffffffd
	.align		4
        /*0018*/ 	.word	0x00000000
	.align		4
        /*001c*/ 	.word	0xfffffffc


//--------------------- .text._Z11phase_threePiiii --------------------------
	.section	.text._Z11phase_threePiiii,"ax",@progbits
	.align	128
        .global         _Z11phase_threePiiii
        .type           _Z11phase_threePiiii,@function
        .size           _Z11phase_threePiiii,(.L_x_6 - _Z11phase_threePiiii)
        .other          _Z11phase_threePiiii,@"STO_CUDA_ENTRY STV_DEFAULT"
_Z11phase_threePiiii:
.text._Z11phase_threePiiii:
[----:B------:R-:W-:Y:S08]  /*0000*/  LDC R1, c[0x0][0x37c] ;  /* 0x0000df00ff017b82 */ /* 0x000ff00000000800 */
[----:B------:R-:W0:Y:S01]  /*0010*/  S2UR UR4, SR_CTAID.Y ;  /* 0x00000000000479c3 */ /* 0x000e220000002600 */
[----:B------:R-:W0:Y:S07]  /*0020*/  LDCU UR6, c[0x0][0x390] ;  /* 0x00007200ff0677ac */ /* 0x000e2e0008000800 */
[----:B------:R-:W1:Y:S08]  /*0030*/  LDC R5, c[0x0][0x388] ;  /* 0x0000e200ff057b82 */ /* 0x000e700000000800 */
[----:B------:R-:W2:Y:S01]  /*0040*/  S2UR UR5, SR_CTAID.X ;  /* 0x00000000000579c3 */ /* 0x000ea20000002500 */
[----:B0-----:R-:W-:-:S06]  /*0050*/  UIADD3 UR4, UPT, UPT, UR4, UR6, URZ ;  /* 0x0000000604047290 */ /* 0x001fcc000fffe0ff */
[----:B-1----:R-:W-:-:S04]  /*0060*/  ISETP.NE.AND P0, PT, R5, UR4, PT ;  /* 0x0000000405007c0c */ /* 0x002fc8000bf05270 */
[----:B--2---:R-:W-:-:S13]  /*0070*/  ISETP.EQ.OR P0, PT, R5, UR5, !P0 ;  /* 0x0000000505007c0c */ /* 0x004fda000c702670 */
[----:B------:R-:W-:Y:S05]  /*0080*/  @P0 EXIT ;  /* 0x000000000000094d */ /* 0x000fea0003800000 */
[----:B------:R-:W0:Y:S01]  /*0090*/  S2R R9, SR_TID.Y ;  /* 0x0000000000097919 */ /* 0x000e220000002200 */
[----:B------:R-:W1:Y:S01]  /*00a0*/  LDC R8, c[0x0][0x38c] ;  /* 0x0000e300ff087b82 */ /* 0x000e620000000800 */
[----:B------:R-:W-:Y:S01]  /*00b0*/  USHF.L.U32 UR5, UR5, 0x6, URZ ;  /* 0x0000000605057899 */ /* 0x000fe200080006ff */
[----:B------:R-:W-:Y:S01]  /*00c0*/  IMAD.SHL.U32 R5, R5, 0x40, RZ ;  /* 0x0000004005057824 */ /* 0x000fe200078e00ff */
[----:B------:R-:W0:Y:S01]  /*00d0*/  S2R R0, SR_TID.X ;  /* 0x0000000000007919 */ /* 0x000e220000002100 */
[----:B------:R-:W2:Y:S04]  /*00e0*/  LDCU.64 UR8, c[0x0][0x358] ;  /* 0x00006b00ff0877ac */ /* 0x000ea80008000a00 */
[----:B------:R-:W3:Y:S01]  /*00f0*/  LDC.64 R6, c[0x0][0x380] ;  /* 0x0000e000ff067b82 */ /* 0x000ee20000000a00 */
[----:B-1----:R-:W-:-:S02]  /*0100*/  IMAD R2, R8, UR4, RZ ;  /* 0x0000000408027c24 */ /* 0x002fc4000f8e02ff */
[-C--:B------:R-:W-:Y:S02]  /*0110*/  IMAD R13, R5, R8.reuse, UR5 ;  /* 0x00000005050d7e24 */ /* 0x080fe4000f8e0208 */
[C---:B------:R-:W-:Y:S01]  /*0120*/  IMAD R5, R2.reuse, 0x40, R5 ;  /* 0x0000004002057824 */ /* 0x040fe200078e0205 */
[----:B------:R-:W-:Y:S01]  /*0130*/  LEA R3, R2, UR5, 0x6 ;  /* 0x0000000502037c11 */ /* 0x000fe2000f8e30ff */
[----:B0-----:R-:W-:-:S04]  /*0140*/  IMAD R4, R9, R8, R0 ;  /* 0x0000000809047224 */ /* 0x001fc800078e0200 */
[--C-:B------:R-:W-:Y:S02]  /*0150*/  IMAD R2, R8, 0x20, R4.reuse ;  /* 0x0000002008027824 */ /* 0x100fe400078e0204 */
[C---:B------:R-:W-:Y:S02]  /*0160*/  IMAD.IADD R23, R3.reuse, 0x1, R4 ;  /* 0x0000000103177824 */ /* 0x040fe400078e0204 */
[----:B------:R-:W-:Y:S02]  /*0170*/  IMAD.IADD R21, R3, 0x1, R2 ;  /* 0x0000000103157824 */ /* 0x000fe400078e0202 */
[C---:B------:R-:W-:Y:S02]  /*0180*/  IMAD.IADD R11, R4.reuse, 0x1, R5 ;  /* 0x00000001040b7824 */ /* 0x040fe400078e0205 */
[----:B------:R-:W-:Y:S02]  /*0190*/  IMAD.IADD R15, R4, 0x1, R13 ;  /* 0x00000001040f7824 */ /* 0x000fe400078e020d */
[----:B------:R-:W-:-:S02]  /*01a0*/  IMAD.IADD R5, R2, 0x1, R5 ;  /* 0x0000000102057824 */ /* 0x000fc400078e0205 */
[----:B------:R-:W-:Y:S02]  /*01b0*/  IMAD.IADD R13, R2, 0x1, R13 ;  /* 0x00000001020d7824 */ /* 0x000fe400078e020d */
[----:B---3--:R-:W-:-:S04]  /*01c0*/  IMAD.WIDE R22, R23, 0x4, R6 ;  /* 0x0000000417167825 */ /* 0x008fc800078e0206 */
[--C-:B------:R-:W-:Y:S01]  /*01d0*/  IMAD.WIDE R20, R21, 0x4, R6.reuse ;  /* 0x0000000415147825 */ /* 0x100fe200078e0206 */
[----:B--2---:R-:W2:Y:S03]  /*01e0*/  LDG.E R8, desc[UR8][R22.64] ;  /* 0x0000000816087981 */ /* 0x004ea6000c1e1900 */
[--C-:B------:R-:W-:Y:S01]  /*01f0*/  IMAD.WIDE R2, R15, 0x4, R6.reuse ;  /* 0x000000040f027825 */ /* 0x100fe200078e0206 */
[----:B------:R-:W3:Y:S03]  /*0200*/  LDG.E R16, desc[UR8][R22.64+0x80] ;  /* 0x0000800816107981 */ /* 0x000ee6000c1e1900 */
[--C-:B------:R-:W-:Y:S01]  /*0210*/  IMAD.WIDE R10, R11, 0x4, R6.reuse ;  /* 0x000000040b0a7825 */ /* 0x100fe200078e0206 */
[----:B------:R-:W4:Y:S03]  /*0220*/  LDG.E R14, desc[UR8][R20.64] ;  /* 0x00000008140e7981 */ /* 0x000f26000c1e1900 */
[--C-:B------:R-:W-:Y:S01]  /*0230*/  IMAD.WIDE R4, R5, 0x4, R6.reuse ;  /* 0x0000000405047825 */ /* 0x100fe200078e0206 */
[----:B------:R-:W5:Y:S03]  /*0240*/  LDG.E R12, desc[UR8][R20.64+0x80] ;  /* 0x00008008140c7981 */ /* 0x000f66000c1e1900 */
[----:B------:R-:W-:Y:S01]  /*0250*/  IMAD.WIDE R6, R13, 0x4, R6 ;  /* 0x000000040d067825 */ /* 0x000fe200078e0206 */
[----:B------:R-:W5:Y:S04]  /*0260*/  LDG.E R17, desc[UR8][R10.64+0x80] ;  /* 0x000080080a117981 */ /* 0x000f68000c1e1900 */
[----:B------:R0:W5:Y:S04]  /*0270*/  LDG.E R13, desc[UR8][R10.64] ;  /* 0x000000080a0d7981 */ /* 0x000168000c1e1900 */
[----:B------:R-:W5:Y:S04]  /*0280*/  LDG.E R15, desc[UR8][R4.64] ;  /* 0x00000008040f7981 */ /* 0x000f68000c1e1900 */
[----:B------:R-:W5:Y:S04]  /*0290*/  LDG.E R25, desc[UR8][R4.64+0x80] ;  /* 0x0000800804197981 */ /* 0x000f68000c1e1900 */
[----:B------:R-:W5:Y:S04]  /*02a0*/  LDG.E R18, desc[UR8][R2.64] ;  /* 0x0000000802127981 */ /* 0x000f68000c1e1900 */
[----:B------:R1:W5:Y:S04]  /*02b0*/  LDG.E R24, desc[UR8][R2.64+0x80] ;  /* 0x0000800802187981 */ /* 0x000368000c1e1900 */
[----:B------:R-:W5:Y:S04]  /*02c0*/  LDG.E R26, desc[UR8][R6.64] ;  /* 0x00000008061a7981 */ /* 0x000f68000c1e1900 */
[----:B------:R-:W5:Y:S01]  /*02d0*/  LDG.E R28, desc[UR8][R6.64+0x80] ;  /* 0x00008008061c7981 */ /* 0x000f62000c1e1900 */
[----:B------:R-:W0:Y:S01]  /*02e0*/  S2UR UR6, SR_CgaCtaId ;  /* 0x00000000000679c3 */ /* 0x000e220000008800 */
[----:B------:R-:W-:-:S02]  /*02f0*/  UMOV UR4, 0x400 ;  /* 0x0000040000047882 */ /* 0x000fc40000000000 */
[----:B------:R-:W-:Y:S02]  /*0300*/  UIADD3 UR5, UPT, UPT, UR4, 0x4000, URZ ;  /* 0x0000400004057890 */ /* 0x000fe4000fffe0ff */
[----:B0-----:R-:W-:Y:S02]  /*0310*/  ULEA UR7, UR6, UR4, 0x18 ;  /* 0x0000000406077291 */ /* 0x001fe4000f8ec0ff */
[----:B------:R-:W-:Y:S02]  /*0320*/  UIADD3 UR4, UPT, UPT, UR4, 0x8000, URZ ;  /* 0x0000800004047890 */ /* 0x000fe4000fffe0ff */
[----:B------:R-:W-:Y:S02]  /*0330*/  ULEA UR5, UR6, UR5, 0x18 ;  /* 0x0000000506057291 */ /* 0x000fe4000f8ec0ff */
[----:B------:R-:W-:Y:S01]  /*0340*/  ULEA UR4, UR6, UR4, 0x18 ;  /* 0x0000000406047291 */ /* 0x000fe2000f8ec0ff */
[----:B------:R-:W-:-:S03]  /*0350*/  LEA R11, R9, UR7, 0x8 ;  /* 0x00000007090b7c11 */ /* 0x000fc6000f8e40ff */
[C---:B------:R-:W-:Y:S02]  /*0360*/  LEA R19, R9.reuse, UR5, 0x8 ;  /* 0x0000000509137c11 */ /* 0x040fe4000f8e40ff */
[----:B------:R-:W-:Y:S01]  /*0370*/  LEA R9, R9, UR4, 0x8 ;  /* 0x0000000409097c11 */ /* 0x000fe2000f8e40ff */
[C---:B-1----:R-:W-:Y:S02]  /*0380*/  IMAD R3, R0.reuse, 0x4, R11 ;  /* 0x0000000400037824 */ /* 0x042fe400078e020b */
[C---:B------:R-:W-:Y:S02]  /*0390*/  IMAD R2, R0.reuse, 0x4, R19 ;  /* 0x0000000400027824 */ /* 0x040fe400078e0213 */
[C---:B------:R-:W-:Y:S01]  /*03a0*/  IMAD R27, R0.reuse, 0x4, R9 ;  /* 0x00000004001b7824 */ /* 0x040fe200078e0209 */
[----:B------:R-:W-:Y:S01]  /*03b0*/  LEA R4, R0, UR4, 0x2 ;  /* 0x0000000400047c11 */ /* 0x000fe2000f8e10ff */
[----:B------:R-:W-:Y:S01]  /*03c0*/  VIADD R0, R19, 0x2000 ;  /* 0x0000200013007836 */ /* 0x000fe20000000000 */
[----:B------:R-:W-:Y:S01]  /*03d0*/  UMOV UR4, 0x2000 ;  /* 0x0000200000047882 */ /* 0x000fe20000000000 */
[----:B--2---:R-:W-:Y:S04]  /*03e0*/  STS [R3], R8 ;  /* 0x0000000803007388 */ /* 0x004fe80000000800 */
[----:B---3--:R-:W-:Y:S04]  /*03f0*/  STS [R3+0x80], R16 ;  /* 0x0000801003007388 */ /* 0x008fe80000000800 */
[----:B----4-:R-:W-:Y:S04]  /*0400*/  STS [R3+0x2000], R14 ;  /* 0x0020000e03007388 */ /* 0x010fe80000000800 */
[----:B-----5:R-:W-:Y:S04]  /*0410*/  STS [R3+0x2080], R12 ;  /* 0x0020800c03007388 */ /* 0x020fe80000000800 */
[----:B------:R-:W-:Y:S04]  /*0420*/  STS [R2+0x80], R17 ;  /* 0x0000801102007388 */ /* 0x000fe80000000800 */
[----:B------:R-:W-:Y:S04]  /*0430*/  STS [R2], R13 ;  /* 0x0000000d02007388 */ /* 0x000fe80000000800 */
[----:B------:R-:W-:Y:S04]  /*0440*/  STS [R2+0x2000], R15 ;  /* 0x0020000f02007388 */ /* 0x000fe80000000800 */
[----:B------:R0:W-:Y:S04]  /*0450*/  STS [R2+0x2080], R25 ;  /* 0x0020801902007388 */ /* 0x0001e80000000800 */
[----:B------:R1:W-:Y:S04]  /*0460*/  STS [R27], R18 ;  /* 0x000000121b007388 */ /* 0x0003e80000000800 */
[----:B------:R1:W-:Y:S04]  /*0470*/  STS [R27+0x80], R24 ;  /* 0x000080181b007388 */ /* 0x0003e80000000800 */
[----:B------:R1:W-:Y:S04]  /*0480*/  STS [R27+0x2000], R26 ;  /* 0x0020001a1b007388 */ /* 0x0003e80000000800 */
[----:B------:R1:W-:Y:S01]  /*0490*/  STS [R27+0x2080], R28 ;  /* 0x0020801c1b007388 */ /* 0x0003e20000000800 */
[----:B------:R-:W-:Y:S06]  /*04a0*/  BAR.SYNC.DEFER_BLOCKING 0x0 ;  /* 0x0000000000007b1d */ /* 0x000fec0000010000 */
[----:B------:R1:W2:Y:S04]  /*04b0*/  LDS R9, [R3] ;  /* 0x0000000003097984 */ /* 0x0002a80000000800 */
[----:B------:R1:W3:Y:S04]  /*04c0*/  LDS R7, [R3+0x80] ;  /* 0x0000800003077984 */ /* 0x0002e80000000800 */
[----:B------:R1:W4:Y:S04]  /*04d0*/  LDS R5, [R3+0x2000] ;  /* 0x0020000003057984 */ /* 0x0003280000000800 */
[----:B------:R1:W1:Y:S01]  /*04e0*/  LDS R11, [R3+0x2080] ;  /* 0x00208000030b7984 */ /* 0x0002620000000800 */
[----:B0-----:R-:W-:-:S07]  /*04f0*/  VIADD R2, R4, 0x1000 ;  /* 0x0000100004027836 */ /* 0x001fce0000000000 */
.L_x_0:
[----:B------:R-:W-:Y:S01]  /*0500*/  LDS R10, [R2+-0x1000] ;  /* 0xfff00000020a7984 */ /* 0x000fe20000000800 */
[----:B------:R-:W-:-:S03]  /*0510*/  UIADD3 UR4, UPT, UPT, UR4, 0x80, URZ ;  /* 0x0000008004047890 */ /* 0x000fc6000fffe0ff */
[----:B------:R-:W2:Y:S01]  /*0520*/  LDS.128 R12, [R0+-0x2000] ;  /* 0xffe00000000c7984 */ /* 0x000ea20000000c00 */
[----:B------:R-:W-:-:S03]  /*0530*/  UISETP.NE.AND UP0, UPT, UR4, 0x2100, UPT ;  /* 0x000021000400788c */ /* 0x000fc6000bf05270 */
[----:B-1----:R-:W4:Y:S04]  /*0540*/  LDS.128 R16, [R0] ;  /* 0x0000000000107984 */ /* 0x002f280000000c00 */
[----:B------:R-:W3:Y:S04]  /*0550*/  LDS R8, [R2+-0xf80] ;  /* 0xfff0800002087984 */ /* 0x000ee80000000800 */
[----:B------:R-:W0:Y:S04]  /*0560*/  LDS R6, [R2+-0xf00] ;  /* 0xfff1000002067984 */ /* 0x000e280000000800 */
[----:B------:R-:W1:Y:S04]  /*0570*/  LDS R4, [R2+-0xe80] ;  /* 0xfff1800002047984 */ /* 0x000e680000000800 */
[----:B------:R-:W5:Y:S04]  /*0580*/  LDS R27, [R2+-0xe00] ;  /* 0xfff20000021b7984 */ /* 0x000f680000000800 */
[----:B------:R-:W5:Y:S04]  /*0590*/  LDS R25, [R2+-0xd80] ;  /* 0xfff2800002197984 */ /* 0x000f680000000800 */
[----:B------:R-:W5:Y:S04]  /*05a0*/  LDS R26, [R2+-0xd00] ;  /* 0xfff30000021a7984 */ /* 0x000f680000000800 */
[----:B------:R-:W5:Y:S04]  /*05b0*/  LDS R24, [R2+-0xc80] ;  /* 0xfff3800002187984 */ /* 0x000f680000000800 */
[----:B------:R-:W-:Y:S01]  /*05c0*/  LDS R28, [R2+-0x280] ;  /* 0xfffd8000021c7984 */ /* 0x000fe20000000800 */
[----:B--2---:R-:W-:-:S02]  /*05d0*/  VIADDMNMX R9, R10, R12, R9, PT ;  /* 0x0000000c0a097246 */ /* 0x004fc40003800109 */
[----:B----4-:R-:W-:Y:S02]  /*05e0*/  VIADDMNMX R5, R10, R16, R5, PT ;  /* 0x000000100a057246 */ /* 0x010fe40003800105 */
[C---:B---3--:R-:W-:Y:S02]  /*05f0*/  VIADDMNMX R7, R8.reuse, R12, R7, PT ;  /* 0x0000000c08077246 */ /* 0x048fe40003800107 */
[----:B------:R-:W-:Y:S02]  /*0600*/  VIADDMNMX R8, R8, R16, R11, PT ;  /* 0x0000001008087246 */ /* 0x000fe4000380010b */
[C---:B0-----:R-:W-:Y:S01]  /*0610*/  VIADDMNMX R9, R6.reuse, R13, R9, PT ;  /* 0x0000000d06097246 */ /* 0x041fe20003800109 */
[----:B------:R-:W-:Y:S01]  /*0620*/  LDS R16, [R2+-0x900] ;  /* 0xfff7000002107984 */ /* 0x000fe20000000800 */
[----:B------:R-:W-:Y:S02]  /*0630*/  VIADDMNMX R5, R6, R17, R5, PT ;  /* 0x0000001106057246 */ /* 0x000fe40003800105 */
[----:B-1----:R-:W-:-:S02]  /*0640*/  VIADDMNMX R7, R4, R13, R7, PT ;  /* 0x0000000d04077246 */ /* 0x002fc40003800107 */
[----:B------:R-:W-:Y:S01]  /*0650*/  VIADDMNMX R17, R4, R17, R8, PT ;  /* 0x0000001104117246 */ /* 0x000fe20003800108 */
[----:B------:R-:W-:Y:S01]  /*0660*/  LDS R13, [R2+-0xc00] ;  /* 0xfff40000020d7984 */ /* 0x000fe20000000800 */
[C---:B-----5:R-:W-:Y:S02]  /*0670*/  VIADDMNMX R12, R27.reuse, R14, R9, PT ;  /* 0x0000000e1b0c7246 */ /* 0x060fe40003800109 */
[----:B------:R-:W-:Y:S01]  /*0680*/  VIADDMNMX R27, R27, R18, R5, PT ;  /* 0x000000121b1b7246 */ /* 0x000fe20003800105 */
[----:B------:R-:W0:Y:S01]  /*0690*/  LDS.128 R8, [R0+0x10] ;  /* 0x0000100000087984 */ /* 0x000e220000000c00 */
[C---:B------:R-:W-:Y:S02]  /*06a0*/  VIADDMNMX R14, R25.reuse, R14, R7, PT ;  /* 0x0000000e190e7246 */ /* 0x040fe40003800107 */
[----:B------:R-:W-:Y:S01]  /*06b0*/  VIADDMNMX R17, R25, R18, R17, PT ;  /* 0x0000001219117246 */ /* 0x000fe20003800111 */
[----:B------:R-:W1:Y:S01]  /*06c0*/  LDS.128 R4, [R0+-0x1ff0] ;  /* 0xffe0100000047984 */ /* 0x000e620000000c00 */
[----:B------:R-:W-:-:S02]  /*06d0*/  VIADDMNMX R12, R26, R15, R12, PT ;  /* 0x0000000f1a0c7246 */ /* 0x000fc4000380010c */
[----:B------:R-:W-:Y:S01]  /*06e0*/  VIADDMNMX R26, R26, R19, R27, PT ;  /* 0x000000131a1a7246 */ /* 0x000fe2000380011b */
[----:B------:R-:W2:Y:S01]  /*06f0*/  LDS R25, [R2+-0xb80] ;  /* 0xfff4800002197984 */ /* 0x000ea20000000800 */
[C---:B------:R-:W-:Y:S02]  /*0700*/  VIADDMNMX R15, R24.reuse, R15, R14, PT ;  /* 0x0000000f180f7246 */ /* 0x040fe4000380010e */
[----:B------:R-:W-:Y:S01]  /*0710*/  VIADDMNMX R19, R24, R19, R17, PT ;  /* 0x0000001318137246 */ /* 0x000fe20003800111 */
[----:B------:R-:W3:Y:S04]  /*0720*/  LDS R14, [R2+-0xb00] ;  /* 0xfff50000020e7984 */ /* 0x000ee80000000800 */
[----:B------:R-:W4:Y:S04]  /*0730*/  LDS R18, [R2+-0xa80] ;  /* 0xfff5800002127984 */ /* 0x000f280000000800 */
[----:B------:R-:W5:Y:S04]  /*0740*/  LDS R27, [R2+-0xa00] ;  /* 0xfff60000021b7984 */ /* 0x000f680000000800 */
[----:B------:R-:W5:Y:S04]  /*0750*/  LDS R17, [R2+-0x980] ;  /* 0xfff6800002117984 */ /* 0x000f680000000800 */
[----:B------:R-:W5:Y:S01]  /*0760*/  LDS R24, [R2+-0x880] ;  /* 0xfff7800002187984 */ /* 0x000f620000000800 */
[----:B0-----:R-:W-:-:S02]  /*0770*/  VIADDMNMX R26, R13, R8, R26, PT ;  /* 0x000000080d1a7246 */ /* 0x001fc4000380011a */
[-C--:B-1----:R-:W-:Y:S02]  /*0780*/  VIADDMNMX R12, R13, R4.reuse, R12, PT ;  /* 0x000000040d0c7246 */ /* 0x082fe4000380010c */
[C---:B--2---:R-:W-:Y:S02]  /*0790*/  VIADDMNMX R15, R25.reuse, R4, R15, PT ;  /* 0x00000004190f7246 */ /* 0x044fe4000380010f */
[----:B------:R-:W-:Y:S02]  /*07a0*/  VIADDMNMX R19, R25, R8, R19, PT ;  /* 0x0000000819137246 */ /* 0x000fe40003800113 */
[C---:B---3--:R-:W-:Y:S01]  /*07b0*/  VIADDMNMX R12, R14.reuse, R5, R12, PT ;  /* 0x000000050e0c7246 */ /* 0x048fe2000380010c */
[----:B------:R-:W-:Y:S01]  /*07c0*/  LDS R25, [R2+-0x580] ;  /* 0xfffa800002197984 */ /* 0x000fe20000000800 */
[----:B------:R-:W-:Y:S02]  /*07d0*/  VIADDMNMX R26, R14, R9, R26, PT ;  /* 0x000000090e1a7246 */ /* 0x000fe4000380011a */
[----:B----4-:R-:W-:-:S02]  /*07e0*/  VIADDMNMX R15, R18, R5, R15, PT ;  /* 0x00000005120f7246 */ /* 0x010fc4000380010f */
[----:B------:R-:W-:Y:S01]  /*07f0*/  VIADDMNMX R19, R18, R9, R19, PT ;  /* 0x0000000912137246 */ /* 0x000fe20003800113 */
[----:B------:R-:W-:Y:S01]  /*0800*/  LDS R5, [R2+-0x800] ;  /* 0xfff8000002057984 */ /* 0x000fe20000000800 */
[C---:B-----5:R-:W-:Y:S02]  /*0810*/  VIADDMNMX R8, R27.reuse, R6, R12, PT ;  /* 0x000000061b087246 */ /* 0x060fe4000380010c */
[----:B------:R-:W-:Y:S01]  /*0820*/  VIADDMNMX R4, R27, R10, R26, PT ;  /* 0x0000000a1b047246 */ /* 0x000fe2000380011a */
[----:B------:R-:W-:Y:S01]  /*0830*/  LDS R9, [R2+-0x780] ;  /* 0xfff8800002097984 */ /* 0x000fe20000000800 */
[C---:B------:R-:W-:Y:S02]  /*0840*/  VIADDMNMX R6, R17.reuse, R6, R15, PT ;  /* 0x0000000611067246 */ /* 0x040fe4000380010f */
[----:B------:R-:W-:Y:S01]  /*0850*/  VIADDMNMX R10, R17, R10, R19, PT ;  /* 0x0000000a110a7246 */ /* 0x000fe20003800113 */
[----:B------:R-:W0:Y:S01]  /*0860*/  LDS.128 R12, [R0+-0x1fe0] ;  /* 0xffe02000000c7984 */ /* 0x000e220000000c00 */
[----:B------:R-:W-:-:S02]  /*0870*/  VIADDMNMX R8, R16, R7, R8, PT ;  /* 0x0000000710087246 */ /* 0x000fc40003800108 */
[----:B------:R-:W-:Y:S02]  /*0880*/  VIADDMNMX R4, R16, R11, R4, PT ;  /* 0x0000000b10047246 */ /* 0x000fe40003800104 */
[----:B------:R-:W1:Y:S01]  /*0890*/  LDS.128 R16, [R0+0x20] ;  /* 0x0000200000107984 */ /* 0x000e620000000c00 */
[C---:B------:R-:W-:Y:S02]  /*08a0*/  VIADDMNMX R26, R24.reuse, R7, R6, PT ;  /* 0x00000007181a7246 */ /* 0x040fe40003800106 */
[----:B------:R-:W-:Y:S01]  /*08b0*/  VIADDMNMX R24, R24, R11, R10, PT ;  /* 0x0000000b18187246 */ /* 0x000fe2000380010a */
[----:B------:R-:W2:Y:S04]  /*08c0*/  LDS R6, [R2+-0x700] ;  /* 0xfff9000002067984 */ /* 0x000ea80000000800 */
[----:B------:R-:W3:Y:S04]  /*08d0*/  LDS R10, [R2+-0x680] ;  /* 0xfff98000020a7984 */ /* 0x000ee80000000800 */
[----:B------:R-:W4:Y:S01]  /*08e0*/  LDS R7, [R2+-0x600] ;  /* 0xfffa000002077984 */ /* 0x000f220000000800 */
[----:B0-----:R-:W-:-:S02]  /*08f0*/  VIADDMNMX R8, R5, R12, R8, PT ;  /* 0x0000000c05087246 */ /* 0x001fc40003800108 */
[----:B------:R-:W-:Y:S02]  /*0900*/  VIADDMNMX R11, R9, R12, R26, PT ;  /* 0x0000000c090b7246 */ /* 0x000fe4000380011a */
[----:B------:R-:W0:Y:S01]  /*0910*/  LDS R12, [R2+-0x500] ;  /* 0xfffb0000020c7984 */ /* 0x000e220000000800 */
[-C--:B-1----:R-:W-:Y:S02]  /*0920*/  VIADDMNMX R4, R5, R16.reuse, R4, PT ;  /* 0x0000001005047246 */ /* 0x082fe40003800104 */
[----:B------:R-:W-:Y:S02]  /*0930*/  VIADDMNMX R24, R9, R16, R24, PT ;  /* 0x0000001009187246 */ /* 0x000fe40003800118 */
[C---:B--2---:R-:W-:Y:S01]  /*0940*/  VIADDMNMX R4, R6.reuse, R17, R4, PT ;  /* 0x0000001106047246 */ /* 0x044fe20003800104 */
[----:B------:R-:W1:Y:S01]  /*0950*/  LDS R16, [R2+-0x480] ;  /* 0xfffb800002107984 */ /* 0x000e620000000800 */
[-C--:B------:R-:W-:Y:S02]  /*0960*/  VIADDMNMX R8, R6, R13.reuse, R8, PT ;  /* 0x0000000d06087246 */ /* 0x080fe40003800108 */
[----:B---3--:R-:W-:-:S02]  /*0970*/  VIADDMNMX R11, R10, R13, R11, PT ;  /* 0x0000000d0a0b7246 */ /* 0x008fc4000380010b */
[----:B------:R-:W-:Y:S01]  /*0980*/  VIADDMNMX R24, R10, R17, R24, PT ;  /* 0x000000110a187246 */ /* 0x000fe20003800118 */
[----:B------:R-:W-:Y:S01]  /*0990*/  LDS R13, [R2+-0x400] ;  /* 0xfffc0000020d7984 */ /* 0x000fe20000000800 */
[C---:B----4-:R-:W-:Y:S02]  /*09a0*/  VIADDMNMX R26, R7.reuse, R14, R8, PT ;  /* 0x0000000e071a7246 */ /* 0x050fe40003800108 */
[----:B------:R-:W-:Y:S02]  /*09b0*/  VIADDMNMX R27, R7, R18, R4, PT ;  /* 0x00000012071b7246 */ /* 0x000fe40003800104 */
[C---:B------:R-:W-:Y:S01]  /*09c0*/  VIADDMNMX R17, R25.reuse, R14, R11, PT ;  /* 0x0000000e19117246 */ /* 0x040fe2000380010b */
[----:B------:R-:W2:Y:S01]  /*09d0*/  LDS.128 R4, [R0+-0x1fd0] ;  /* 0xffe0300000047984 */ /* 0x000ea20000000c00 */
[----:B------:R-:W-:-:S03]  /*09e0*/  VIADDMNMX R18, R25, R18, R24, PT ;  /* 0x0000001219127246 */ /* 0x000fc60003800118 */
[----:B------:R-:W3:Y:S04]  /*09f0*/  LDS.128 R8, [R0+0x30] ;  /* 0x0000300000087984 */ /* 0x000ee80000000c00 */
[----:B------:R-:W4:Y:S01]  /*0a00*/  LDS R25, [R2+-0x380] ;  /* 0xfffc800002197984 */ /* 0x000f220000000800 */
[C---:B0-----:R-:W-:Y:S02]  /*0a10*/  VIADDMNMX R14, R12.reuse, R15, R26, PT ;  /* 0x0000000f0c0e7246 */ /* 0x041fe4000380011a */
[----:B------:R-:W-:Y:S01]  /*0a20*/  VIADDMNMX R24, R12, R19, R27, PT ;  /* 0x000000130c187246 */ /* 0x000fe2000380011b */
[----:B------:R-:W-:Y:S01]  /*0a30*/  LDS R26, [R2+-0x100] ;  /* 0xffff0000021a7984 */ /* 0x000fe20000000800 */
[----:B-1----:R-:W-:-:S03]  /*0a40*/  VIADDMNMX R15, R16, R15, R17, PT ;  /* 0x0000000f100f7246 */ /* 0x002fc60003800111 */
[----:B------:R-:W0:Y:S01]  /*0a50*/  LDS R12, [R2+-0x300] ;  /* 0xfffd0000020c7984 */ /* 0x000e220000000800 */
[----:B------:R-:W-:-:S03]  /*0a60*/  VIADDMNMX R18, R16, R19, R18, PT ;  /* 0x0000001310127246 */ /* 0x000fc60003800112 */
[----:B------:R-:W1:Y:S04]  /*0a70*/  LDS R27, [R2+-0x200] ;  /* 0xfffe0000021b7984 */ /* 0x000e680000000800 */
[----:B------:R-:W5:Y:S01]  /*0a80*/  LDS R17, [R2+-0x180] ;  /* 0xfffe800002117984 */ /* 0x000f620000000800 */
[C---:B--2---:R-:W-:Y:S02]  /*0a90*/  VIADDMNMX R14, R13.reuse, R4, R14, PT ;  /* 0x000000040d0e7246 */ /* 0x044fe4000380010e */
[----:B---3--:R-:W-:Y:S02]  /*0aa0*/  VIADDMNMX R13, R13, R8, R24, PT ;  /* 0x000000080d0d7246 */ /* 0x008fe40003800118 */
[----:B------:R-:W2:Y:S01]  /*0ab0*/  LDS R24, [R2+-0x80] ;  /* 0xffff800002187984 */ /* 0x000ea20000000800 */
[----:B----4-:R-:W-:-:S02]  /*0ac0*/  VIADDMNMX R15, R25, R4, R15, PT ;  /* 0x00000004190f7246 */ /* 0x010fc4000380010f */
[----:B------:R-:W-:Y:S02]  /*0ad0*/  VIADDMNMX R18, R25, R8, R18, PT ;  /* 0x0000000819127246 */ /* 0x000fe40003800112 */
[C---:B------:R-:W-:Y:S01]  /*0ae0*/  VIADDMNMX R8, R28.reuse, R5, R15, PT ;  /* 0x000000051c087246 */ /* 0x040fe2000380010f */
[----:B------:R-:W-:Y:S01]  /*0af0*/  LDS R25, [R2+0x280] ;  /* 0x0002800002197984 */ /* 0x000fe20000000800 */
[----:B------:R-:W-:-:S03]  /*0b00*/  VIADDMNMX R18, R28, R9, R18, PT ;  /* 0x000000091c127246 */ /* 0x000fc60003800112 */
[----:B------:R-:W-:Y:S01]  /*0b10*/  LDS R28, [R2+0x580] ;  /* 0x00058000021c7984 */ /* 0x000fe20000000800 */
[C---:B0-----:R-:W-:Y:S02]  /*0b20*/  VIADDMNMX R4, R12.reuse, R5, R14, PT ;  /* 0x000000050c047246 */ /* 0x041fe4000380010e */
[----:B------:R-:W-:Y:S01]  /*0b30*/  VIADDMNMX R13, R12, R9, R13, PT ;  /* 0x000000090c0d7246 */ /* 0x000fe2000380010d */
[----:B------:R-:W-:Y:S01]  /*0b40*/  LDS R5, [R2+0x80] ;  /* 0x0000800002057984 */ /* 0x000fe20000000800 */
[C---:B-1----:R-:W-:Y:S02]  /*0b50*/  VIADDMNMX R4, R27.reuse, R6, R4, PT ;  /* 0x000000061b047246 */ /* 0x042fe40003800104 */
[----:B------:R-:W-:Y:S01]  /*0b60*/  VIADDMNMX R27, R27, R10, R13, PT ;  /* 0x0000000a1b1b7246 */ /* 0x000fe2000380010d */
[----:B------:R-:W-:Y:S01]  /*0b70*/  LDS R9, [R2] ;  /* 0x0000000002097984 */ /* 0x000fe20000000800 */
[C---:B-----5:R-:W-:Y:S02]  /*0b80*/  VIADDMNMX R8, R17.reuse, R6, R8, PT ;  /* 0x0000000611087246 */ /* 0x060fe40003800108 */
[----:B------:R-:W-:Y:S01]  /*0b90*/  VIADDMNMX R10, R17, R10, R18, PT ;  /* 0x0000000a110a7246 */ /* 0x000fe20003800112 */
[----:B------:R-:W0:Y:S01]  /*0ba0*/  LDS.128 R12, [R0+-0x1fc0] ;  /* 0xffe04000000c7984 */ /* 0x000e220000000c00 */
[----:B------:R-:W-:-:S02]  /*0bb0*/  VIADDMNMX R4, R26, R7, R4, PT ;  /* 0x000000071a047246 */ /* 0x000fc40003800104 */
[----:B------:R-:W-:Y:S01]  /*0bc0*/  VIADDMNMX R26, R26, R11, R27, PT ;  /* 0x0000000b1a1a7246 */ /* 0x000fe2000380011b */
[----:B------:R-:W1:Y:S01]  /*0bd0*/  LDS.128 R16, [R0+0x40] ;  /* 0x0000400000107984 */ /* 0x000e620000000c00 */
[----:B--2---:R-:W-:-:S03]  /*0be0*/  VIADDMNMX R27, R24, R7, R8, PT ;  /* 0x00000007181b7246 */ /* 0x004fc60003800108 */
[----:B------:R-:W2:Y:S01]  /*0bf0*/  LDS R6, [R2+0x100] ;  /* 0x0001000002067984 */ /* 0x000ea20000000800 */
[----:B------:R-:W-:-:S03]  /*0c00*/  VIADDMNMX R11, R24, R11, R10, PT ;  /* 0x0000000b180b7246 */ /* 0x000fc6000380010a */
[----:B------:R-:W3:Y:S04]  /*0c10*/  LDS R8, [R2+0x180] ;  /* 0x0001800002087984 */ /* 0x000ee80000000800 */
[----:B------:R-:W4:Y:S04]  /*0c20*/  LDS R7, [R2+0x200] ;  /* 0x0002000002077984 */ /* 0x000f280000000800 */
[----:B------:R-:W5:Y:S01]  /*0c30*/  LDS R24, [R2+0x380] ;  /* 0x0003800002187984 */ /* 0x000f620000000800 */
[-C--:B0-----:R-:W-:Y:S02]  /*0c40*/  VIADDMNMX R4, R9, R12.reuse, R4, PT ;  /* 0x0000000c09047246 */ /* 0x081fe40003800104 */
[----:B------:R-:W-:-:S02]  /*0c50*/  VIADDMNMX R10, R5, R12, R27, PT ;  /* 0x0000000c050a7246 */ /* 0x000fc4000380011b */
[----:B------:R-:W0:Y:S01]  /*0c60*/  LDS R12, [R2+0x300] ;  /* 0x00030000020c7984 */ /* 0x000e220000000800 */
[-C--:B-1----:R-:W-:Y:S02]  /*0c70*/  VIADDMNMX R26, R9, R16.reuse, R26, PT ;  /* 0x00000010091a7246 */ /* 0x082fe4000380011a */
[----:B------:R-:W-:Y:S02]  /*0c80*/  VIADDMNMX R11, R5, R16, R11, PT ;  /* 0x00000010050b7246 */ /* 0x000fe4000380010b */
[C---:B--2---:R-:W-:Y:S02]  /*0c90*/  VIADDMNMX R4, R6.reuse, R13, R4, PT ;  /* 0x0000000d06047246 */ /* 0x044fe40003800104 */
[-C--:B------:R-:W-:Y:S02]  /*0ca0*/  VIADDMNMX R26, R6, R17.reuse, R26, PT ;  /* 0x00000011061a7246 */ /* 0x080fe4000380011a */
[C---:B---3--:R-:W-:Y:S02]  /*0cb0*/  VIADDMNMX R17, R8.reuse, R17, R11, PT ;  /* 0x0000001108117246 */ /* 0x048fe4000380010b */
[----:B------:R-:W-:-:S02]  /*0cc0*/  VIADDMNMX R10, R8, R13, R10, PT ;  /* 0x0000000d080a7246 */ /* 0x000fc4000380010a */
[C---:B----4-:R-:W-:Y:S01]  /*0cd0*/  VIADDMNMX R16, R7.reuse, R14, R4, PT ;  /* 0x0000000e07107246 */ /* 0x050fe20003800104 */
[----:B------:R-:W-:Y:S01]  /*0ce0*/  LDS R13, [R2+0x400] ;  /* 0x00040000020d7984 */ /* 0x000fe20000000800 */
[-C--:B------:R-:W-:Y:S02]  /*0cf0*/  VIADDMNMX R26, R7, R18.reuse, R26, PT ;  /* 0x00000012071a7246 */ /* 0x080fe4000380011a */
[C---:B------:R-:W-:Y:S01]  /*0d00*/  VIADDMNMX R18, R25.reuse, R18, R17, PT ;  /* 0x0000001219127246 */ /* 0x040fe20003800111 */
[----:B------:R-:W1:Y:S01]  /*0d10*/  LDS.128 R4, [R0+-0x1fb0] ;  /* 0xffe0500000047984 */ /* 0x000e620000000c00 */
[----:B------:R-:W-:Y:S02]  /*0d20*/  VIADDMNMX R27, R25, R14, R10, PT ;  /* 0x0000000e191b7246 */ /* 0x000fe4000380010a */
[----:B-----5:R-:W-:Y:S01]  /*0d30*/  VIADDMNMX R18, R24, R19, R18, PT ;  /* 0x0000001318127246 */ /* 0x020fe20003800112 */
[----:B------:R-:W2:Y:S04]  /*0d40*/  LDS R17, [R2+0x480] ;  /* 0x0004800002117984 */ /* 0x000ea80000000800 */
[----:B------:R-:W3:Y:S04]  /*0d50*/  LDS.128 R8, [R0+0x50] ;  /* 0x0000500000087984 */ /* 0x000ee80000000c00 */
[----:B------:R-:W-:Y:S01]  /*0d60*/  LDS R25, [R2+0x600] ;  /* 0x0006000002197984 */ /* 0x000fe20000000800 */
[----:B0-----:R-:W-:-:S02]  /*0d70*/  VIADDMNMX R14, R12, R15, R16, PT ;  /* 0x0000000f0c0e7246 */ /* 0x001fc40003800110 */
[----:B------:R-:W-:Y:S02]  /*0d80*/  VIADDMNMX R16, R12, R19, R26, PT ;  /* 0x000000130c107246 */ /* 0x000fe4000380011a */
[----:B------:R-:W0:Y:S01]  /*0d90*/  LDS R12, [R2+0x500] ;  /* 0x00050000020c7984 */ /* 0x000e220000000800 */
[----:B------:R-:W-:-:S03]  /*0da0*/  VIADDMNMX R15, R24, R15, R27, PT ;  /* 0x0000000f180f7246 */ /* 0x000fc6000380011b */
[----:B------:R-:W4:Y:S04]  /*0db0*/  LDS R19, [R2+0x680] ;  /* 0x0006800002137984 */ /* 0x000f280000000800 */
[----:B------:R-:W5:Y:S04]  /*0dc0*/  LDS R24, [R2+0x780] ;  /* 0x0007800002187984 */ /* 0x000f680000000800 */
[----:B------:R-:W5:Y:S01]  /*0dd0*/  LDS R26, [R2+0x700] ;  /* 0x00070000021a7984 */ /* 0x000f620000000800 */
[-C--:B-1----:R-:W-:Y:S02]  /*0de0*/  VIADDMNMX R14, R13, R4.reuse, R14, PT ;  /* 0x000000040d0e7246 */ /* 0x082fe4000380010e */
[----:B--2---:R-:W-:-:S02]  /*0df0*/  VIADDMNMX R15, R17, R4, R15, PT ;  /* 0x00000004110f7246 */ /* 0x004fc4000380010f */
[-C--:B---3--:R-:W-:Y:S02]  /*0e00*/  VIADDMNMX R16, R13, R8.reuse, R16, PT ;  /* 0x000000080d107246 */ /* 0x088fe40003800110 */
[----:B------:R-:W-:Y:S02]  /*0e10*/  VIADDMNMX R18, R17, R8, R18, PT ;  /* 0x0000000811127246 */ /* 0x000fe40003800112 */
[C---:B------:R-:W-:Y:S01]  /*0e20*/  VIADDMNMX R15, R28.reuse, R5, R15, PT ;  /* 0x000000051c0f7246 */ /* 0x040fe2000380010f */
[----:B------:R-:W-:Y:S01]  /*0e30*/  LDS R8, [R2+0x980] ;  /* 0x0009800002087984 */ /* 0x000fe20000000800 */
[----:B------:R-:W-:Y:S02]  /*0e40*/  VIADDMNMX R18, R28, R9, R18, PT ;  /* 0x000000091c127246 */ /* 0x000fe40003800112 */
[C---:B0-----:R-:W-:Y:S02]  /*0e50*/  VIADDMNMX R4, R12.reuse, R5, R14, PT ;  /* 0x000000050c047246 */ /* 0x041fe4000380010e */
[----:B------:R-:W-:Y:S01]  /*0e60*/  VIADDMNMX R16, R12, R9, R16, PT ;  /* 0x000000090c107246 */ /* 0x000fe20003800110 */
[----:B------:R-:W-:Y:S01]  /*0e70*/  LDS R5, [R2+0x880] ;  /* 0x0008800002057984 */ /* 0x000fe20000000800 */
[----:B------:R-:W-:-:S02]  /*0e80*/  VIADDMNMX R4, R25, R6, R4, PT ;  /* 0x0000000619047246 */ /* 0x000fc40003800104 */
[----:B----4-:R-:W-:Y:S01]  /*0e90*/  VIADDMNMX R6, R19, R6, R15, PT ;  /* 0x0000000613067246 */ /* 0x010fe2000380010f */
[----:B------:R-:W-:Y:S01]  /*0ea0*/  LDS R9, [R2+0x800] ;  /* 0x0008000002097984 */ /* 0x000fe20000000800 */
[-C--:B------:R-:W-:Y:S02]  /*0eb0*/  VIADDMNMX R25, R25, R10.reuse, R16, PT ;  /* 0x0000000a19197246 */ /* 0x080fe40003800110 */
[----:B------:R-:W-:Y:S01]  /*0ec0*/  VIADDMNMX R10, R19, R10, R18, PT ;  /* 0x0000000a130a7246 */ /* 0x000fe20003800112 */
[----:B------:R-:W0:Y:S01]  /*0ed0*/  LDS.128 R12, [R0+-0x1fa0] ;  /* 0xffe06000000c7984 */ /* 0x000e220000000c00 */
[-C--:B-----5:R-:W-:Y:S02]  /*0ee0*/  VIADDMNMX R27, R24, R7.reuse, R6, PT ;  /* 0x00000007181b7246 */ /* 0x0a0fe40003800106 */
[C---:B------:R-:W-:Y:S01]  /*0ef0*/  VIADDMNMX R4, R26.reuse, R7, R4, PT ;  /* 0x000000071a047246 */ /* 0x040fe20003800104 */
[----:B------:R-:W1:Y:S01]  /*0f00*/  LDS.128 R16, [R0+0x60] ;  /* 0x0000600000107984 */ /* 0x000e620000000c00 */
[----:B------:R-:W-:-:S02]  /*0f10*/  VIADDMNMX R26, R26, R11, R25, PT ;  /* 0x0000000b1a1a7246 */ /* 0x000fc40003800119 */
[----:B------:R-:W-:Y:S01]  /*0f20*/  VIADDMNMX R11, R24, R11, R10, PT ;  /* 0x0000000b180b7246 */ /* 0x000fe2000380010a */
[----:B------:R-:W2:Y:S04]  /*0f30*/  LDS R6, [R2+0x900] ;  /* 0x0009000002067984 */ /* 0x000ea80000000800 */
[----:B------:R-:W3:Y:S04]  /*0f40*/  LDS R7, [R2+0xa00] ;  /* 0x000a000002077984 */ /* 0x000ee80000000800 */
[----:B------:R-:W4:Y:S04]  /*0f50*/  LDS R25, [R2+0xa80] ;  /* 0x000a800002197984 */ /* 0x000f280000000800 */
[----:B------:R-:W5:Y:S01]  /*0f60*/  LDS R24, [R2+0xb00] ;  /* 0x000b000002187984 */ /* 0x000f620000000800 */
[----:B0-----:R-:W-:-:S02]  /*0f70*/  VIADDMNMX R4, R9, R12, R4, PT ;  /* 0x0000000c09047246 */ /* 0x001fc40003800104 */
[----:B------:R-:W-:Y:S02]  /*0f80*/  VIADDMNMX R10, R5, R12, R27, PT ;  /* 0x0000000c050a7246 */ /* 0x000fe4000380011b */
[-C--:B-1----:R-:W-:Y:S01]  /*0f90*/  VIADDMNMX R26, R9, R16.reuse, R26, PT ;  /* 0x00000010091a7246 */ /* 0x082fe2000380011a */
[----:B------:R-:W0:Y:S01]  /*0fa0*/  LDS R12, [R2+0xb80] ;  /* 0x000b8000020c7984 */ /* 0x000e220000000800 */
[----:B------:R-:W-:Y:S02]  /*0fb0*/  VIADDMNMX R11, R5, R16, R11, PT ;  /* 0x00000010050b7246 */ /* 0x000fe4000380010b */
[C---:B--2---:R-:W-:Y:S02]  /*0fc0*/  VIADDMNMX R4, R6.reuse, R13, R4, PT ;  /* 0x0000000d06047246 */ /* 0x044fe40003800104 */
[----:B------:R-:W-:Y:S02]  /*0fd0*/  VIADDMNMX R26, R6, R17, R26, PT ;  /* 0x00000011061a7246 */ /* 0x000fe4000380011a */
[----:B------:R-:W-:-:S02]  /*0fe0*/  VIADDMNMX R10, R8, R13, R10, PT ;  /* 0x0000000d080a7246 */ /* 0x000fc4000380010a */
[C---:B---3--:R-:W-:Y:S01]  /*0ff0*/  VIADDMNMX R16, R7.reuse, R14, R4, PT ;  /* 0x0000000e07107246 */ /* 0x048fe20003800104 */
[----:B------:R-:W-:Y:S01]  /*1000*/  LDS R13, [R2+0xc00] ;  /* 0x000c0000020d7984 */ /* 0x000fe20000000800 */
[----:B------:R-:W-:Y:S02]  /*1010*/  VIADDMNMX R26, R7, R18, R26, PT ;  /* 0x00000012071a7246 */ /* 0x000fe4000380011a */
[----:B------:R-:W-:Y:S01]  /*1020*/  VIADDMNMX R17, R8, R17, R11, PT ;  /* 0x0000001108117246 */ /* 0x000fe2000380010b */
[----:B------:R-:W1:Y:S01]  /*1030*/  LDS.128 R4, [R0+-0x1f90] ;  /* 0xffe0700000047984 */ /* 0x000e620000000c00 */
[C---:B----4-:R-:W-:Y:S02]  /*1040*/  VIADDMNMX R27, R25.reuse, R14, R10, PT ;  /* 0x0000000e191b7246 */ /* 0x050fe4000380010a */
[----:B------:R-:W-:Y:S01]  /*1050*/  VIADDMNMX R18, R25, R18, R17, PT ;  /* 0x0000001219127246 */ /* 0x000fe20003800111 */
[----:B------:R2:W3:Y:S01]  /*1060*/  LDS.128 R8, [R0+0x70] ;  /* 0x0000700000087984 */ /* 0x0004e20000000c00 */
[----:B-----5:R-:W-:-:S02]  /*1070*/  VIADDMNMX R14, R24, R15, R16, PT ;  /* 0x0000000f180e7246 */ /* 0x020fc40003800110 */
[----:B------:R-:W-:Y:S01]  /*1080*/  VIADDMNMX R24, R24, R19, R26, PT ;  /* 0x0000001318187246 */ /* 0x000fe2000380011a */
[----:B------:R-:W4:Y:S04]  /*1090*/  LDS R17, [R2+0xc80] ;  /* 0x000c800002117984 */ /* 0x000f280000000800 */
[----:B------:R-:W5:Y:S01]  /*10a0*/  LDS R16, [R2+0xd00] ;  /* 0x000d000002107984 */ /* 0x000f620000000800 */
[----:B--2---:R-:W-:-:S03]  /*10b0*/  VIADD R0, R0, 0x80 ;  /* 0x0000008000007836 */ /* 0x004fc60000000000 */
[----:B------:R-:W2:Y:S01]  /*10c0*/  LDS R25, [R2+0xe00] ;  /* 0x000e000002197984 */ /* 0x000ea20000000800 */
[C---:B0-----:R-:W-:Y:S02]  /*10d0*/  VIADDMNMX R15, R12.reuse, R15, R27, PT ;  /* 0x0000000f0c0f7246 */ /* 0x041fe4000380011b */
[----:B------:R-:W-:Y:S02]  /*10e0*/  VIADDMNMX R12, R12, R19, R18, PT ;  /* 0x000000130c0c7246 */ /* 0x000fe40003800112 */
[----:B------:R-:W0:Y:S04]  /*10f0*/  LDS R18, [R2+0xd80] ;  /* 0x000d800002127984 */ /* 0x000e280000000800 */
[----:B------:R-:W0:Y:S01]  /*1100*/  LDS R19, [R2+0xe80] ;  /* 0x000e800002137984 */ /* 0x000e220000000800 */
[----:B-1----:R-:W-:-:S03]  /*1110*/  VIADDMNMX R26, R13, R4, R14, PT ;  /* 0x000000040d1a7246 */ /* 0x002fc6000380010e */
[----:B------:R-:W-:Y:S01]  /*1120*/  LDS R14, [R2+0xf80] ;  /* 0x000f8000020e7984 */ /* 0x000fe20000000800 */
[----:B---3--:R-:W-:-:S03]  /*1130*/  VIADDMNMX R13, R13, R8, R24, PT ;  /* 0x000000080d0d7246 */ /* 0x008fc60003800118 */
[----:B------:R1:W3:Y:S01]  /*1140*/  LDS R24, [R2+0xf00] ;  /* 0x000f000002187984 */ /* 0x0002e20000000800 */
[C---:B----4-:R-:W-:Y:S02]  /*1150*/  VIADDMNMX R15, R17.reuse, R4, R15, PT ;  /* 0x00000004110f7246 */ /* 0x050fe4000380010f */
[----:B------:R-:W-:Y:S02]  /*1160*/  VIADDMNMX R12, R17, R8, R12, PT ;  /* 0x00000008110c7246 */ /* 0x000fe4000380010c */
[C---:B-----5:R-:W-:Y:S02]  /*1170*/  VIADDMNMX R26, R16.reuse, R5, R26, PT ;  /* 0x00000005101a7246 */ /* 0x060fe4000380011a */
[----:B------:R-:W-:Y:S01]  /*1180*/  VIADDMNMX R13, R16, R9, R13, PT ;  /* 0x00000009100d7246 */ /* 0x000fe2000380010d */
[----:B-1----:R-:W-:Y:S01]  /*1190*/  VIADD R2, R2, 0x2000 ;  /* 0x0000200002027836 */ /* 0x002fe20000000000 */
[C---:B--2---:R-:W-:Y:S02]  /*11a0*/  VIADDMNMX R26, R25.reuse, R6, R26, PT ;  /* 0x00000006191a7246 */ /* 0x044fe4000380011a */
[----:B------:R-:W-:-:S02]  /*11b0*/  VIADDMNMX R13, R25, R10, R13, PT ;  /* 0x0000000a190d7246 */ /* 0x000fc4000380010d */
[C---:B0-----:R-:W-:Y:S02]  /*11c0*/  VIADDMNMX R15, R18.reuse, R5, R15, PT ;  /* 0x00000005120f7246 */ /* 0x041fe4000380010f */
[----:B------:R-:W-:Y:S02]  /*11d0*/  VIADDMNMX R12, R18, R9, R12, PT ;  /* 0x00000009120c7246 */ /* 0x000fe4000380010c */
[C---:B------:R-:W-:Y:S02]  /*11e0*/  VIADDMNMX R15, R19.reuse, R6, R15, PT ;  /* 0x00000006130f7246 */ /* 0x040fe4000380010f */
[----:B------:R-:W-:Y:S02]  /*11f0*/  VIADDMNMX R12, R19, R10, R12, PT ;  /* 0x0000000a130c7246 */ /* 0x000fe4000380010c */
[C---:B---3--:R-:W-:Y:S02]  /*1200*/  VIADDMNMX R9, R24.reuse, R7, R26, PT ;  /* 0x0000000718097246 */ /* 0x048fe4000380011a */
[----:B------:R-:W-:-:S02]  /*1210*/  VIADDMNMX R5, R24, R11, R13, PT ;  /* 0x0000000b18057246 */ /* 0x000fc4000380010d */
[C---:B------:R-:W-:Y:S02]  /*1220*/  VIADDMNMX R7, R14.reuse, R7, R15, PT ;  /* 0x000000070e077246 */ /* 0x040fe4000380010f */
[----:B------:R-:W-:Y:S01]  /*1230*/  VIADDMNMX R11, R14, R11, R12, PT ;  /* 0x0000000b0e0b7246 */ /* 0x000fe2000380010c */
[----:B------:R-:W-:Y:S06]  /*1240*/  BRA.U UP0, `(.L_x_0) ;  /* 0xfffffff100ac7547 */ /* 0x000fec000b83ffff */
[----:B------:R-:W-:Y:S04]  /*1250*/  STG.E desc[UR8][R22.64], R9 ;  /* 0x0000000916007986 */ /* 0x000fe8000c101908 */
[----:B------:R-:W-:Y:S04]  /*1260*/  STG.E desc[UR8][R22.64+0x80], R7 ;  /* 0x0000800716007986 */ /* 0x000fe8000c101908 */
[----:B------:R-:W-:Y:S04]  /*1270*/  STS [R3], R9 ;  /* 0x0000000903007388 */ /* 0x000fe80000000800 */
[----:B------:R-:W-:Y:S04]  /*1280*/  STS [R3+0x80], R7 ;  /* 0x0000800703007388 */ /* 0x000fe80000000800 */
[----:B------:R-:W-:Y:S04]  /*1290*/  STS [R3+0x2000], R5 ;  /* 0x0020000503007388 */ /* 0x000fe80000000800 */
[----:B------:R-:W-:Y:S04]  /*12a0*/  STS [R3+0x2080], R11 ;  /* 0x0020800b03007388 */ /* 0x000fe80000000800 */
[----:B------:R-:W-:Y:S04]  /*12b0*/  STG.E desc[UR8][R20.64], R5 ;  /* 0x0000000514007986 */ /* 0x000fe8000c101908 */
[----:B------:R-:W-:Y:S01]  /*12c0*/  STG.E desc[UR8][R20.64+0x80], R11 ;  /* 0x0000800b14007986 */ /* 0x000fe2000c101908 */
[----:B------:R-:W-:Y:S05]  /*12d0*/  EXIT ;  /* 0x000000000000794d */ /* 0x000fea0003800000 */
.L_x_1:
[----:B------:R-:W-:-:S00]  /*12e0*/  BRA `(.L_x_1) ;  /* 0xfffffffc00fc7947 */ /* 0x000fc0000383ffff */
[----:B------:R-:W-:-:S00]  /*12f0*/  NOP ;  /* 0x0000000000007918 */ /* 0x000fc00000000000 */
        /* <DEDUP_REMOVED lines=8> */
.L_x_6:


//--------------------- .text._Z9phase_twoPiii    --------------------------
	.section	.text._Z9phase_twoPiii,"ax",@progbits
	.align	128
        .global         _Z9phase_twoPiii
        .type           _Z9phase_twoPiii,@function
        .size           _Z9phase_twoPiii,(.L_x_7 - _Z9phase_twoPiii)
        .other          _Z9phase_twoPiii,@"STO_CUDA_ENTRY STV_DEFAULT"
_Z9phase_twoPiii:
.text._Z9phase_twoPiii:
[----:B------:R-:W-:Y:S08]  /*0000*/  LDC R1, c[0x0][0x37c] ;  /* 0x0000df00ff017b82 */ /* 0x000ff00000000800 */
[----:B------:R-:W0:Y:S08]  /*0010*/  S2UR UR4, SR_CTAID.X ;  /* 0x00000000000479c3 */ /* 0x000e300000002500 */
[----:B------:R-:W0:Y:S02]  /*0020*/  LDC R2, c[0x0][0x388] ;  /* 0x0000e200ff027b82 */ /* 0x000e240000000800 */
[----:B0-----:R-:W-:-:S13]  /*0030*/  ISETP.NE.AND P0, PT, R2, UR4, PT ;  /* 0x0000000402007c0c */ /* 0x001fda000bf05270 */
[----:B------:R-:W-:Y:S05]  /*0040*/  @!P0 EXIT ;  /* 0x000000000000894d */ /* 0x000fea0003800000 */
[----:B------:R-:W0:Y:S01]  /*0050*/  S2R R11, SR_TID.Y ;  /* 0x00000000000b7919 */ /* 0x000e220000002200 */
[----:B------:R-:W1:Y:S01]  /*0060*/  LDC R17, c[0x0][0x38c] ;  /* 0x0000e300ff117b82 */ /* 0x000e620000000800 */
[----:B------:R-:W-:Y:S01]  /*0070*/  USHF.L.U32 UR4, UR4, 0x6, URZ ;  /* 0x0000000604047899 */ /* 0x000fe200080006ff */
[----:B------:R-:W-:Y:S01]  /*0080*/  IMAD.SHL.U32 R2, R2, 0x40, RZ ;  /* 0x0000004002027824 */ /* 0x000fe200078e00ff */
[----:B------:R-:W0:Y:S01]  /*0090*/  S2R R0, SR_TID.X ;  /* 0x0000000000007919 */ /* 0x000e220000002100 */
[----:B------:R-:W2:Y:S04]  /*00a0*/  LDCU.64 UR8, c[0x0][0x358] ;  /* 0x00006b00ff0877ac */ /* 0x000ea80008000a00 */
[----:B------:R-:W3:Y:S01]  /*00b0*/  LDC.64 R8, c[0x0][0x380] ;  /* 0x0000e000ff087b82 */ /* 0x000ee20000000a00 */
[----:B-1----:R-:W-:-:S02]  /*00c0*/  IMAD R3, R2, R17, R2 ;  /* 0x0000001102037224 */ /* 0x002fc400078e0202 */
[----:B------:R-:W-:Y:S02]  /*00d0*/  IMAD R5, R17, UR4, R2 ;  /* 0x0000000411057c24 */ /* 0x000fe4000f8e0202 */
[----:B0-----:R-:W-:-:S04]  /*00e0*/  IMAD R4, R11, R17, R0 ;  /* 0x000000110b047224 */ /* 0x001fc800078e0200 */
[--C-:B------:R-:W-:Y:S02]  /*00f0*/  IMAD R6, R17, 0x20, R4.reuse ;  /* 0x0000002011067824 */ /* 0x100fe400078e0204 */
[----:B------:R-:W-:Y:S02]  /*0100*/  IMAD R17, R2, R17, UR4 ;  /* 0x0000000402117e24 */ /* 0x000fe4000f8e0211 */
[C---:B------:R-:W-:Y:S01]  /*0110*/  IMAD.IADD R13, R3.reuse, 0x1, R4 ;  /* 0x00000001030d7824 */ /* 0x040fe200078e0204 */
[----:B------:R-:W-:Y:S01]  /*0120*/  IADD3 R15, PT, PT, R3, R6, RZ ;  /* 0x00000006030f7210 */ /* 0x000fe20007ffe0ff */
[----:B------:R-:W-:Y:S01]  /*0130*/  IMAD.IADD R3, R4, 0x1, R5 ;  /* 0x0000000104037824 */ /* 0x000fe200078e0205 */
[----:B------:R-:W-:Y:S01]  /*0140*/  IADD3 R21, PT, PT, R6, R17, RZ ;  /* 0x0000001106157210 */ /* 0x000fe20007ffe0ff */
[----:B------:R-:W-:Y:S02]  /*0150*/  IMAD.IADD R19, R4, 0x1, R17 ;  /* 0x0000000104137824 */ /* 0x000fe400078e0211 */
[----:B------:R-:W-:-:S02]  /*0160*/  IMAD.IADD R7, R6, 0x1, R5 ;  /* 0x0000000106077824 */ /* 0x000fc400078e0205 */
        /* <DEDUP_REMOVED lines=8> */
[----:B------:R0:W5:Y:S03]  /*01f0*/  LDG.E R18, desc[UR8][R14.64+0x80] ;  /* 0x000080080e127981 */ /* 0x000166000c1e1900 */
[----:B------:R-:W-:Y:S01]  /*0200*/  IMAD.WIDE R8, R21, 0x4, R8 ;  /* 0x0000000415087825 */ /* 0x000fe200078e0208 */
[----:B------:R-:W5:Y:S04]  /*0210*/  LDG.E R19, desc[UR8][R2.64] ;  /* 0x0000000802137981 */ /* 0x000f68000c1e1900 */
[----:B------:R-:W5:Y:S04]  /*0220*/  LDG.E R21, desc[UR8][R2.64+0x80] ;  /* 0x0000800802157981 */ /* 0x000f68000c1e1900 */
[----:B------:R-:W5:Y:S04]  /*0230*/  LDG.E R23, desc[UR8][R6.64] ;  /* 0x0000000806177981 */ /* 0x000f68000c1e1900 */
[----:B------:R-:W5:Y:S04]  /*0240*/  LDG.E R25, desc[UR8][R6.64+0x80] ;  /* 0x0000800806197981 */ /* 0x000f68000c1e1900 */
[----:B------:R-:W5:Y:S04]  /*0250*/  LDG.E R20, desc[UR8][R4.64] ;  /* 0x0000000804147981 */ /* 0x000f68000c1e1900 */
[----:B------:R-:W5:Y:S04]  /*0260*/  LDG.E R22, desc[UR8][R4.64+0x80] ;  /* 0x0000800804167981 */ /* 0x000f68000c1e1900 */
[----:B------:R-:W5:Y:S04]  /*0270*/  LDG.E R24, desc[UR8][R8.64] ;  /* 0x0000000808187981 */ /* 0x000f68000c1e1900 */
[----:B------:R-:W5:Y:S01]  /*0280*/  LDG.E R26, desc[UR8][R8.64+0x80] ;  /* 0x00008008081a7981 */ /* 0x000f62000c1e1900 */
[----:B------:R-:W1:Y:S01]  /*0290*/  S2UR UR6, SR_CgaCtaId ;  /* 0x00000000000679c3 */ /* 0x000e620000008800 */
[----:B------:R-:W-:Y:S01]  /*02a0*/  UMOV UR4, 0x400 ;  /* 0x0000040000047882 */ /* 0x000fe20000000000 */
[----:B0-----:R-:W-:Y:S01]  /*02b0*/  LEA R14, R0, 0x100, 0x2 ;  /* 0x00000100000e7811 */ /* 0x001fe200078e10ff */
[----:B------:R-:W-:-:S02]  /*02c0*/  UIADD3 UR5, UPT, UPT, UR4, 0x4000, URZ ;  /* 0x0000400004057890 */ /* 0x000fc4000fffe0ff */
[----:B-1----:R-:W-:Y:S02]  /*02d0*/  ULEA UR7, UR6, UR4, 0x18 ;  /* 0x0000000406077291 */ /* 0x002fe4000f8ec0ff */
[----:B------:R-:W-:Y:S02]  /*02e0*/  UIADD3 UR4, UPT, UPT, UR4, 0x8000, URZ ;  /* 0x0000800004047890 */ /* 0x000fe4000fffe0ff */
[----:B------:R-:W-:Y:S02]  /*02f0*/  ULEA UR5, UR6, UR5, 0x18 ;  /* 0x0000000506057291 */ /* 0x000fe4000f8ec0ff */
[----:B------:R-:W-:Y:S01]  /*0300*/  LEA R13, R11, UR7, 0x8 ;  /* 0x000000070b0d7c11 */ /* 0x000fe2000f8e40ff */
[----:B------:R-:W-:-:S04]  /*0310*/  ULEA UR4, UR6, UR4, 0x18 ;  /* 0x0000000406047291 */ /* 0x000fc8000f8ec0ff */
[C---:B------:R-:W-:Y:S01]  /*0320*/  IMAD R15, R0.reuse, 0x4, R13 ;  /* 0x00000004000f7824 */ /* 0x040fe200078e020d */
[C---:B------:R-:W-:Y:S02]  /*0330*/  LEA R13, R11.reuse, UR5, 0x8 ;  /* 0x000000050b0d7c11 */ /* 0x040fe4000f8e40ff */
[C---:B------:R-:W-:Y:S02]  /*0340*/  LEA R27, R11.reuse, UR4, 0x8 ;  /* 0x000000040b1b7c11 */ /* 0x040fe4000f8e40ff */
[----:B------:R-:W-:Y:S01]  /*0350*/  LEA R11, R11, 0x2004, 0x8 ;  /* 0x000020040b0b7811 */ /* 0x000fe200078e40ff */
[C---:B------:R-:W-:Y:S02]  /*0360*/  IMAD R12, R0.reuse, 0x4, R13 ;  /* 0x00000004000c7824 */ /* 0x040fe400078e020d */
[----:B------:R-:W-:Y:S01]  /*0370*/  IMAD R13, R0, 0x4, R27 ;  /* 0x00000004000d7824 */ /* 0x000fe200078e021b */
[C---:B------:R-:W-:Y:S01]  /*0380*/  IADD3 R0, PT, PT, R11.reuse, UR7, RZ ;  /* 0x000000070b007c10 */ /* 0x040fe2000fffe0ff */
[----:B------:R-:W-:Y:S01]  /*0390*/  VIADD R11, R11, UR5 ;  /* 0x000000050b0b7c36 */ /* 0x000fe20008000000 */
[----:B--2---:R0:W-:Y:S04]  /*03a0*/  STS [R15], R10 ;  /* 0x0000000a0f007388 */ /* 0x0041e80000000800 */
[----:B---3--:R1:W-:Y:S04]  /*03b0*/  STS [R15+0x80], R16 ;  /* 0x000080100f007388 */ /* 0x0083e80000000800 */
[----:B----4-:R1:W-:Y:S01]  /*03c0*/  STS [R15+0x2000], R17 ;  /* 0x002000110f007388 */ /* 0x0103e20000000800 */
[C---:B0-----:R-:W-:Y:S01]  /*03d0*/  VIADD R10, R14.reuse, UR7 ;  /* 0x000000070e0a7c36 */ /* 0x041fe20008000000 */
[----:B------:R-:W-:-:S02]  /*03e0*/  IADD3 R14, PT, PT, R14, UR4, RZ ;  /* 0x000000040e0e7c10 */ /* 0x000fc4000fffe0ff */
[----:B-----5:R1:W-:Y:S01]  /*03f0*/  STS [R15+0x2080], R18 ;  /* 0x002080120f007388 */ /* 0x0203e20000000800 */
[----:B------:R-:W-:-:S03]  /*0400*/  UMOV UR4, 0x2000 ;  /* 0x0000200000047882 */ /* 0x000fc60000000000 */
[----:B------:R1:W-:Y:S04]  /*0410*/  STS [R12], R19 ;  /* 0x000000130c007388 */ /* 0x0003e80000000800 */
[----:B------:R1:W-:Y:S04]  /*0420*/  STS [R12+0x80], R21 ;  /* 0x000080150c007388 */ /* 0x0003e80000000800 */
[----:B------:R1:W-:Y:S04]  /*0430*/  STS [R12+0x2000], R23 ;  /* 0x002000170c007388 */ /* 0x0003e80000000800 */
[----:B------:R1:W-:Y:S04]  /*0440*/  STS [R12+0x2080], R25 ;  /* 0x002080190c007388 */ /* 0x0003e80000000800 */
[----:B------:R1:W-:Y:S04]  /*0450*/  STS [R13], R20 ;  /* 0x000000140d007388 */ /* 0x0003e80000000800 */
[----:B------:R1:W-:Y:S04]  /*0460*/  STS [R13+0x80], R22 ;  /* 0x000080160d007388 */ /* 0x0003e80000000800 */
[----:B------:R1:W-:Y:S04]  /*0470*/  STS [R13+0x2000], R24 ;  /* 0x002000180d007388 */ /* 0x0003e80000000800 */
[----:B------:R1:W-:Y:S01]  /*0480*/  STS [R13+0x2080], R26 ;  /* 0x0020801a0d007388 */ /* 0x0003e20000000800 */
[----:B------:R-:W-:Y:S06]  /*0490*/  BAR.SYNC.DEFER_BLOCKING 0x0 ;  /* 0x0000000000007b1d */ /* 0x000fec0000010000 */
.L_x_2:
[----:B-1----:R-:W-:Y:S01]  /*04a0*/  LDS R15, [R12] ;  /* 0x000000000c0f7984 */ /* 0x002fe20000000800 */
[----:B------:R-:W-:-:S03]  /*04b0*/  UIADD3 UR4, UPT, UPT, UR4, 0x8, URZ ;  /* 0x0000000804047890 */ /* 0x000fc6000fffe0ff */
[----:B------:R-:W-:Y:S01]  /*04c0*/  LDS R16, [R11+-0x2004] ;  /* 0xffdffc000b107984 */ /* 0x000fe20000000800 */
[----:B------:R-:W-:-:S03]  /*04d0*/  UISETP.NE.AND UP0, UPT, UR4, 0x2100, UPT ;  /* 0x000021000400788c */ /* 0x000fc6000bf05270 */
[----:B0-----:R-:W0:Y:S04]  /*04e0*/  LDS R17, [R10+-0x100] ;  /* 0xffff00000a117984 */ /* 0x001e280000000800 */
[----:B------:R-:W-:Y:S01]  /*04f0*/  LDS R21, [R12+0x2080] ;  /* 0x002080000c157984 */ /* 0x000fe20000000800 */
[----:B0-----:R-:W-:-:S03]  /*0500*/  VIADDMNMX R15, R17, R16, R15, PT ;  /* 0x00000010110f7246 */ /* 0x001fc6000380010f */
[----:B------:R-:W-:Y:S04]  /*0510*/  LDS R16, [R12+0x80] ;  /* 0x000080000c107984 */ /* 0x000fe80000000800 */
[----:B------:R-:W-:Y:S04]  /*0520*/  STS [R12], R15 ;  /* 0x0000000f0c007388 */ /* 0x000fe80000000800 */
[----:B------:R-:W-:Y:S04]  /*0530*/  LDS R19, [R11+-0x2004] ;  /* 0xffdffc000b137984 */ /* 0x000fe80000000800 */
[----:B------:R-:W0:Y:S02]  /*0540*/  LDS R18, [R10+-0x80] ;  /* 0xffff80000a127984 */ /* 0x000e240000000800 */
[----:B0-----:R-:W-:-:S02]  /*0550*/  VIADDMNMX R19, R18, R19, R16, PT ;  /* 0x0000001312137246 */ /* 0x001fc40003800110 */
[----:B------:R-:W-:Y:S04]  /*0560*/  LDS R16, [R12+0x2000] ;  /* 0x002000000c107984 */ /* 0x000fe80000000800 */
[----:B------:R-:W-:Y:S04]  /*0570*/  STS [R12+0x80], R19 ;  /* 0x000080130c007388 */ /* 0x000fe80000000800 */
[----:B------:R-:W0:Y:S02]  /*0580*/  LDS R20, [R11+-0x4] ;  /* 0xfffffc000b147984 */ /* 0x000e240000000800 */
[----:B0-----:R-:W-:-:S05]  /*0590*/  VIADDMNMX R17, R17, R20, R16, PT ;  /* 0x0000001411117246 */ /* 0x001fca0003800110 */
[----:B------:R-:W-:Y:S04]  /*05a0*/  STS [R12+0x2000], R17 ;  /* 0x002000110c007388 */ /* 0x000fe80000000800 */
[----:B------:R-:W0:Y:S02]  /*05b0*/  LDS R16, [R11+-0x4] ;  /* 0xfffffc000b107984 */ /* 0x000e240000000800 */
[----:B0-----:R-:W-:-:S05]  /*05c0*/  VIADDMNMX R21, R18, R16, R21, PT ;  /* 0x0000001012157246 */ /* 0x001fca0003800115 */
[----:B------:R-:W-:Y:S04]  /*05d0*/  STS [R12+0x2080], R21 ;  /* 0x002080150c007388 */ /* 0x000fe80000000800 */
[----:B------:R-:W-:Y:S04]  /*05e0*/  LDS R15, [R13] ;  /* 0x000000000d0f7984 */ /* 0x000fe80000000800 */
[----:B------:R-:W-:Y:S04]  /*05f0*/  LDS R16, [R0+-0x2004] ;  /* 0xffdffc0000107984 */ /* 0x000fe80000000800 */
[----:B------:R-:W0:Y:S02]  /*0600*/  LDS R18, [R14+-0x100] ;  /* 0xffff00000e127984 */ /* 0x000e240000000800 */
[----:B0-----:R-:W-:-:S02]  /*0610*/  VIADDMNMX R18, R18, R16, R15, PT ;  /* 0x0000001012127246 */ /* 0x001fc4000380010f */
[----:B------:R-:W-:Y:S04]  /*0620*/  LDS R15, [R13+0x80] ;  /* 0x000080000d0f7984 */ /* 0x000fe80000000800 */
[----:B------:R-:W-:Y:S04]  /*0630*/  STS [R13], R18 ;  /* 0x000000120d007388 */ /* 0x000fe80000000800 */
[----:B------:R-:W0:Y:S02]  /*0640*/  LDS R19, [R14+-0x80] ;  /* 0xffff80000e137984 */ /* 0x000e240000000800 */
[----:B0-----:R-:W-:-:S02]  /*0650*/  VIADDMNMX R16, R19, R16, R15, PT ;  /* 0x0000001013107246 */ /* 0x001fc4000380010f */
[----:B------:R-:W-:Y:S04]  /*0660*/  LDS R15, [R13+0x2000] ;  /* 0x002000000d0f7984 */ /* 0x000fe80000000800 */
[----:B------:R-:W-:Y:S04]  /*0670*/  STS [R13+0x80], R16 ;  /* 0x000080100d007388 */ /* 0x000fe80000000800 */
[----:B------:R-:W-:Y:S04]  /*0680*/  LDS R20, [R0+-0x4] ;  /* 0xfffffc0000147984 */ /* 0x000fe80000000800 */
[----:B------:R-:W0:Y:S02]  /*0690*/  LDS R17, [R14+-0x100] ;  /* 0xffff00000e117984 */ /* 0x000e240000000800 */
[----:B0-----:R-:W-:-:S02]  /*06a0*/  VIADDMNMX R22, R17, R20, R15, PT ;  /* 0x0000001411167246 */ /* 0x001fc4000380010f */
[----:B------:R-:W-:Y:S04]  /*06b0*/  LDS R15, [R13+0x2080] ;  /* 0x002080000d0f7984 */ /* 0x000fe80000000800 */
[----:B------:R-:W-:Y:S04]  /*06c0*/  STS [R13+0x2000], R22 ;  /* 0x002000160d007388 */ /* 0x000fe80000000800 */
[----:B------:R-:W0:Y:S02]  /*06d0*/  LDS R17, [R14+-0x80] ;  /* 0xffff80000e117984 */ /* 0x000e240000000800 */
[----:B0-----:R-:W-:-:S05]  /*06e0*/  VIADDMNMX R20, R17, R20, R15, PT ;  /* 0x0000001411147246 */ /* 0x001fca000380010f */
[----:B------:R-:W-:Y:S01]  /*06f0*/  STS [R13+0x2080], R20 ;  /* 0x002080140d007388 */ /* 0x000fe20000000800 */
[----:B------:R-:W-:Y:S06]  /*0700*/  BAR.SYNC.DEFER_BLOCKING 0x0 ;  /* 0x0000000000007b1d */ /* 0x000fec0000010000 */
[----:B------:R-:W-:Y:S04]  /*0710*/  LDS R15, [R12] ;  /* 0x000000000c0f7984 */ /* 0x000fe80000000800 */
[----:B------:R-:W-:Y:S04]  /*0720*/  LDS R16, [R11+-0x2000] ;  /* 0xffe000000b107984 */ /* 0x000fe80000000800 */
[----:B------:R-:W0:Y:S04]  /*0730*/  LDS R17, [R10] ;  /* 0x000000000a117984 */ /* 0x000e280000000800 */
[----:B------:R-:W-:Y:S01]  /*0740*/  LDS R21, [R12+0x2080] ;  /* 0x002080000c157984 */ /* 0x000fe20000000800 */
[----:B0-----:R-:W-:-:S03]  /*0750*/  VIADDMNMX R15, R17, R16, R15, PT ;  /* 0x00000010110f7246 */ /* 0x001fc6000380010f */
[----:B------:R-:W-:Y:S04]  /*0760*/  LDS R16, [R12+0x80] ;  /* 0x000080000c107984 */ /* 0x000fe80000000800 */
[----:B------:R-:W-:Y:S04]  /*0770*/  STS [R12], R15 ;  /* 0x0000000f0c007388 */ /* 0x000fe80000000800 */
[----:B------:R-:W-:Y:S04]  /*0780*/  LDS R19, [R11+-0x2000] ;  /* 0xffe000000b137984 */ /* 0x000fe80000000800 */
[----:B------:R0:W1:Y:S02]  /*0790*/  LDS R18, [R10+0x80] ;  /* 0x000080000a127984 */ /* 0x0000640000000800 */
[----:B0-----:R-:W-:Y:S01]  /*07a0*/  VIADD R10, R10, 0x200 ;  /* 0x000002000a0a7836 */ /* 0x001fe20000000000 */
[----:B-1----:R-:W-:-:S02]  /*07b0*/  VIADDMNMX R19, R18, R19, R16, PT ;  /* 0x0000001312137246 */ /* 0x002fc40003800110 */
[----:B------:R-:W-:Y:S04]  /*07c0*/  LDS R16, [R12+0x2000] ;  /* 0x002000000c107984 */ /* 0x000fe80000000800 */
[----:B------:R-:W-:Y:S04]  /*07d0*/  STS [R12+0x80], R19 ;  /* 0x000080130c007388 */ /* 0x000fe80000000800 */
[----:B------:R-:W0:Y:S02]  /*07e0*/  LDS R20, [R11] ;  /* 0x000000000b147984 */ /* 0x000e240000000800 */
[----:B0-----:R-:W-:-:S05]  /*07f0*/  VIADDMNMX R17, R17, R20, R16, PT ;  /* 0x0000001411117246 */ /* 0x001fca0003800110 */
[----:B------:R-:W-:Y:S04]  /*0800*/  STS [R12+0x2000], R17 ;  /* 0x002000110c007388 */ /* 0x000fe80000000800 */
[----:B------:R0:W1:Y:S02]  /*0810*/  LDS R16, [R11] ;  /* 0x000000000b107984 */ /* 0x0000640000000800 */
[----:B0-----:R-:W-:Y:S01]  /*0820*/  VIADD R11, R11, 0x8 ;  /* 0x000000080b0b7836 */ /* 0x001fe20000000000 */
[----:B-1----:R-:W-:-:S05]  /*0830*/  VIADDMNMX R21, R18, R16, R21, PT ;  /* 0x0000001012157246 */ /* 0x002fca0003800115 */
[----:B------:R-:W-:Y:S04]  /*0840*/  STS [R12+0x2080], R21 ;  /* 0x002080150c007388 */ /* 0x000fe80000000800 */
[----:B------:R-:W-:Y:S04]  /*0850*/  LDS R15, [R13] ;  /* 0x000000000d0f7984 */ /* 0x000fe80000000800 */
[----:B------:R-:W-:Y:S04]  /*0860*/  LDS R16, [R0+-0x2000] ;  /* 0xffe0000000107984 */ /* 0x000fe80000000800 */
[----:B------:R-:W0:Y:S02]  /*0870*/  LDS R18, [R14] ;  /* 0x000000000e127984 */ /* 0x000e240000000800 */
[----:B0-----:R-:W-:-:S02]  /*0880*/  VIADDMNMX R18, R18, R16, R15, PT ;  /* 0x0000001012127246 */ /* 0x001fc4000380010f */
[----:B------:R-:W-:Y:S04]  /*0890*/  LDS R15, [R13+0x80] ;  /* 0x000080000d0f7984 */ /* 0x000fe80000000800 */
[----:B------:R-:W-:Y:S04]  /*08a0*/  STS [R13], R18 ;  /* 0x000000120d007388 */ /* 0x000fe80000000800 */
[----:B------:R-:W0:Y:S02]  /*08b0*/  LDS R19, [R14+0x80] ;  /* 0x000080000e137984 */ /* 0x000e240000000800 */
[----:B0-----:R-:W-:-:S02]  /*08c0*/  VIADDMNMX R16, R19, R16, R15, PT ;  /* 0x0000001013107246 */ /* 0x001fc4000380010f */
[----:B------:R-:W-:Y:S04]  /*08d0*/  LDS R15, [R13+0x2000] ;  /* 0x002000000d0f7984 */ /* 0x000fe80000000800 */
[----:B------:R-:W-:Y:S04]  /*08e0*/  STS [R13+0x80], R16 ;  /* 0x000080100d007388 */ /* 0x000fe80000000800 */
[----:B------:R0:W-:Y:S04]  /*08f0*/  LDS R20, [R0] ;  /* 0x0000000000147984 */ /* 0x0001e80000000800 */
[----:B------:R-:W1:Y:S01]  /*0900*/  LDS R17, [R14] ;  /* 0x000000000e117984 */ /* 0x000e620000000800 */
[----:B0-----:R-:W-:-:S02]  /*0910*/  IADD3 R0, PT, PT, R0, 0x8, RZ ;  /* 0x0000000800007810 */ /* 0x001fc40007ffe0ff */
[-C--:B-1----:R-:W-:Y:S02]  /*0920*/  VIADDMNMX R22, R17, R20.reuse, R15, PT ;  /* 0x0000001411167246 */ /* 0x082fe4000380010f */
[----:B------:R-:W-:Y:S04]  /*0930*/  LDS R15, [R13+0x2080] ;  /* 0x002080000d0f7984 */ /* 0x000fe80000000800 */
[----:B------:R-:W-:Y:S04]  /*0940*/  STS [R13+0x2000], R22 ;  /* 0x002000160d007388 */ /* 0x000fe80000000800 */
[----:B------:R0:W1:Y:S02]  /*0950*/  LDS R17, [R14+0x80] ;  /* 0x000080000e117984 */ /* 0x0000640000000800 */
[----:B0-----:R-:W-:Y:S01]  /*0960*/  VIADD R14, R14, 0x200 ;  /* 0x000002000e0e7836 */ /* 0x001fe20000000000 */
[----:B-1----:R-:W-:-:S05]  /*0970*/  VIADDMNMX R20, R17, R20, R15, PT ;  /* 0x0000001411147246 */ /* 0x002fca000380010f */
[----:B------:R0:W-:Y:S01]  /*0980*/  STS [R13+0x2080], R20 ;  /* 0x002080140d007388 */ /* 0x0001e20000000800 */
[----:B------:R-:W-:Y:S06]  /*0990*/  BAR.SYNC.DEFER_BLOCKING 0x0 ;  /* 0x0000000000007b1d */ /* 0x000fec0000010000 */
[----:B------:R-:W-:Y:S05]  /*09a0*/  BRA.U UP0, `(.L_x_2) ;  /* 0xfffffff900bc7547 */ /* 0x000fea000b83ffff */
[----:B------:R-:W1:Y:S04]  /*09b0*/  LDS R11, [R12] ;  /* 0x000000000c0b7984 */ /* 0x000e680000000800 */
[----:B------:R-:W2:Y:S04]  /*09c0*/  LDS R15, [R12+0x80] ;  /* 0x000080000c0f7984 */ /* 0x000ea80000000800 */
[----:B------:R-:W3:Y:S04]  /*09d0*/  LDS R17, [R12+0x2000] ;  /* 0x002000000c117984 */ /* 0x000ee80000000800 */
[----:B------:R-:W4:Y:S04]  /*09e0*/  LDS R19, [R12+0x2080] ;  /* 0x002080000c137984 */ /* 0x000f280000000800 */
[----:B------:R-:W5:Y:S04]  /*09f0*/  LDS R21, [R13] ;  /* 0x000000000d157984 */ /* 0x000f680000000800 */
[----:B------:R-:W0:Y:S04]  /*0a00*/  LDS R23, [R13+0x80] ;  /* 0x000080000d177984 */ /* 0x000e280000000800 */
[----:B------:R-:W0:Y:S04]  /*0a10*/  LDS R25, [R13+0x2000] ;  /* 0x002000000d197984 */ /* 0x000e280000000800 */
[----:B------:R-:W0:Y:S04]  /*0a20*/  LDS R27, [R13+0x2080] ;  /* 0x002080000d1b7984 */ /* 0x000e280000000800 */
[----:B-1----:R-:W-:Y:S04]  /*0a30*/  STG.E desc[UR8][R2.64], R11 ;  /* 0x0000000b02007986 */ /* 0x002fe8000c101908 */
[----:B--2---:R-:W-:Y:S04]  /*0a40*/  STG.E desc[UR8][R2.64+0x80], R15 ;  /* 0x0000800f02007986 */ /* 0x004fe8000c101908 */
[----:B---3--:R-:W-:Y:S04]  /*0a50*/  STG.E desc[UR8][R6.64], R17 ;  /* 0x0000001106007986 */ /* 0x008fe8000c101908 */
[----:B----4-:R-:W-:Y:S04]  /*0a60*/  STG.E desc[UR8][R6.64+0x80], R19 ;  /* 0x0000801306007986 */ /* 0x010fe8000c101908 */
[----:B-----5:R-:W-:Y:S04]  /*0a70*/  STG.E desc[UR8][R4.64], R21 ;  /* 0x0000001504007986 */ /* 0x020fe8000c101908 */
[----:B0-----:R-:W-:Y:S04]  /*0a80*/  STG.E desc[UR8][R4.64+0x80], R23 ;  /* 0x0000801704007986 */ /* 0x001fe8000c101908 */
[----:B------:R-:W-:Y:S04]  /*0a90*/  STG.E desc[UR8][R8.64], R25 ;  /* 0x0000001908007986 */ /* 0x000fe8000c101908 */
[----:B------:R-:W-:Y:S01]  /*0aa0*/  STG.E desc[UR8][R8.64+0x80], R27 ;  /* 0x0000801b08007986 */ /* 0x000fe2000c101908 */
[----:B------:R-:W-:Y:S05]  /*0ab0*/  EXIT ;  /* 0x000000000000794d */ /* 0x000fea0003800000 */
.L_x_3:
        /* <DEDUP_REMOVED lines=12> */
.L_x_7:


//--------------------- .text._Z9phase_onePiii    --------------------------
	.section	.text._Z9phase_onePiii,"ax",@progbits
	.align	128
        .global         _Z9phase_onePiii
        .type           _Z9phase_onePiii,@function
        .size           _Z9phase_onePiii,(.L_x_8 - _Z9phase_onePiii)
        .other          _Z9phase_onePiii,@"STO_CUDA_ENTRY STV_DEFAULT"
_Z9phase_onePiii:
.text._Z9phase_onePiii:
[----:B------:R-:W-:Y:S01]  /*0000*/  LDC R1, c[0x0][0x37c] ;  /* 0x0000df00ff017b82 */ /* 0x000fe20000000800 */
[----:B------:R-:W0:Y:S07]  /*0010*/  S2R R6, SR_TID.Y ;  /* 0x0000000000067919 */ /* 0x000e2e0000002200 */
[----:B------:R-:W1:Y:S01]  /*0020*/  LDC.64 R8, c[0x0][0x388] ;  /* 0x0000e200ff087b82 */ /* 0x000e620000000a00 */
[----:B------:R-:W2:Y:S01]  /*0030*/  LDCU.64 UR6, c[0x0][0x358] ;  /* 0x00006b00ff0677ac */ /* 0x000ea20008000a00 */
[----:B------:R-:W0:Y:S06]  /*0040*/  S2R R17, SR_TID.X ;  /* 0x0000000000117919 */ /* 0x000e2c0000002100 */
[----:B------:R-:W3:Y:S01]  /*0050*/  LDC.64 R4, c[0x0][0x380] ;  /* 0x0000e000ff047b82 */ /* 0x000ee20000000a00 */
[----:B-1----:R-:W-:-:S02]  /*0060*/  IMAD R0, R8, R9, R8 ;  /* 0x0000000908007224 */ /* 0x002fc400078e0208 */
[----:B0-----:R-:W-:-:S04]  /*0070*/  IMAD R3, R6, R9, R17 ;  /* 0x0000000906037224 */ /* 0x001fc800078e0211 */
[----:B------:R-:W-:-:S04]  /*0080*/  IMAD R3, R0, 0x40, R3 ;  /* 0x0000004000037824 */ /* 0x000fc800078e0203 */
[----:B------:R-:W-:Y:S02]  /*0090*/  IMAD R7, R9, 0x20, R3 ;  /* 0x0000002009077824 */ /* 0x000fe400078e0203 */
[----:B---3--:R-:W-:-:S04]  /*00a0*/  IMAD.WIDE R2, R3, 0x4, R4 ;  /* 0x0000000403027825 */ /* 0x008fc800078e0204 */
[----:B------:R-:W-:Y:S01]  /*00b0*/  IMAD.WIDE R4, R7, 0x4, R4 ;  /* 0x0000000407047825 */ /* 0x000fe200078e0204 */
[----:B--2---:R-:W2:Y:S04]  /*00c0*/  LDG.E R9, desc[UR6][R2.64] ;  /* 0x0000000602097981 */ /* 0x004ea8000c1e1900 */
[----:B------:R-:W3:Y:S04]  /*00d0*/  LDG.E R11, desc[UR6][R2.64+0x80] ;  /* 0x00008006020b7981 */ /* 0x000ee8000c1e1900 */
[----:B------:R-:W4:Y:S04]  /*00e0*/  LDG.E R13, desc[UR6][R4.64] ;  /* 0x00000006040d7981 */ /* 0x000f28000c1e1900 */
[----:B------:R-:W5:Y:S01]  /*00f0*/  LDG.E R15, desc[UR6][R4.64+0x80] ;  /* 0x00008006040f7981 */ /* 0x000f62000c1e1900 */
[----:B------:R-:W0:Y:S01]  /*0100*/  S2UR UR5, SR_CgaCtaId ;  /* 0x00000000000579c3 */ /* 0x000e220000008800 */
[----:B------:R-:W-:-:S02]  /*0110*/  UMOV UR4, 0x400 ;  /* 0x0000040000047882 */ /* 0x000fc40000000000 */
[----:B0-----:R-:W-:-:S06]  /*0120*/  ULEA UR4, UR5, UR4, 0x18 ;  /* 0x0000000405047291 */ /* 0x001fcc000f8ec0ff */
[----:B------:R-:W-:Y:S02]  /*0130*/  LEA R6, R6, UR4, 0x8 ;  /* 0x0000000406067c11 */ /* 0x000fe4000f8e40ff */
[C---:B------:R-:W-:Y:S01]  /*0140*/  LEA R7, R17.reuse, UR4, 0x2 ;  /* 0x0000000411077c11 */ /* 0x040fe2000f8e10ff */
[----:B------:R-:W-:Y:S02]  /*0150*/  UMOV UR4, 0x2000 ;  /* 0x0000200000047882 */ /* 0x000fe40000000000 */
[----:B------:R-:W-:Y:S02]  /*0160*/  IMAD R0, R17, 0x4, R6 ;  /* 0x0000000411007824 */ /* 0x000fe400078e0206 */
[----:B------:R-:W-:Y:S02]  /*0170*/  VIADD R6, R6, 0x2000 ;  /* 0x0000200006067836 */ /* 0x000fe40000000000 */
[----:B------:R-:W-:Y:S01]  /*0180*/  VIADD R7, R7, 0x200 ;  /* 0x0000020007077836 */ /* 0x000fe20000000000 */
[----:B--2---:R0:W-:Y:S04]  /*0190*/  STS [R0], R9 ;  /* 0x0000000900007388 */ /* 0x0041e80000000800 */
[----:B---3--:R0:W-:Y:S04]  /*01a0*/  STS [R0+0x80], R11 ;  /* 0x0000800b00007388 */ /* 0x0081e80000000800 */
[----:B----4-:R0:W-:Y:S04]  /*01b0*/  STS [R0+0x2000], R13 ;  /* 0x0020000d00007388 */ /* 0x0101e80000000800 */
[----:B-----5:R0:W-:Y:S01]  /*01c0*/  STS [R0+0x2080], R15 ;  /* 0x0020800f00007388 */ /* 0x0201e20000000800 */
[----:B------:R-:W-:Y:S06]  /*01d0*/  BAR.SYNC.DEFER_BLOCKING 0x0 ;  /* 0x0000000000007b1d */ /* 0x000fec0000010000 */
.L_x_4:
[----:B------:R-:W-:Y:S01]  /*01e0*/  LDS R8, [R6+-0x2000] ;  /* 0xffe0000006087984 */ /* 0x000fe20000000800 */
[----:B------:R-:W-:-:S03]  /*01f0*/  UIADD3 UR4, UPT, UPT, UR4, 0x10, URZ ;  /* 0x0000001004047890 */ /* 0x000fc6000fffe0ff */
[----:B01----:R-:W-:Y:S01]  /*0200*/  LDS R9, [R7+-0x200] ;  /* 0xfffe000007097984 */ /* 0x003fe20000000800 */
[----:B------:R-:W-:-:S03]  /*0210*/  UISETP.NE.AND UP0, UPT, UR4, 0x2100, UPT ;  /* 0x000021000400788c */ /* 0x000fc6000bf05270 */
[----:B------:R-:W0:Y:S02]  /*0220*/  LDS R10, [R0] ;  /* 0x00000000000a7984 */ /* 0x000e240000000800 */
[----:B0-----:R-:W-:Y:S02]  /*0230*/  VIADDMNMX R9, R9, R8, R10, PT ;  /* 0x0000000809097246 */ /* 0x001fe4000380010a */
[----:B------:R-:W-:Y:S04]  /*0240*/  LDS R10, [R0+0x80] ;  /* 0x00008000000a7984 */ /* 0x000fe80000000800 */
[----:B------:R-:W-:Y:S04]  /*0250*/  STS [R0], R9 ;  /* 0x0000000900007388 */ /* 0x000fe80000000800 */
[----:B------:R-:W-:Y:S04]  /*0260*/  LDS R8, [R6+-0x2000] ;  /* 0xffe0000006087984 */ /* 0x000fe80000000800 */
[----:B------:R-:W0:Y:S02]  /*0270*/  LDS R11, [R7+-0x180] ;  /* 0xfffe8000070b7984 */ /* 0x000e240000000800 */
[----:B0-----:R-:W-:-:S02]  /*0280*/  VIADDMNMX R11, R11, R8, R10, PT ;  /* 0x000000080b0b7246 */ /* 0x001fc4000380010a */
[----:B------:R-:W-:Y:S04]  /*0290*/  LDS R10, [R0+0x2000] ;  /* 0x00200000000a7984 */ /* 0x000fe80000000800 */
[----:B------:R-:W-:Y:S04]  /*02a0*/  STS [R0+0x80], R11 ;  /* 0x0000800b00007388 */ /* 0x000fe80000000800 */
[----:B------:R-:W-:Y:S04]  /*02b0*/  LDS R8, [R6] ;  /* 0x0000000006087984 */ /* 0x000fe80000000800 */
[----:B------:R-:W0:Y:S02]  /*02c0*/  LDS R13, [R7+-0x200] ;  /* 0xfffe0000070d7984 */ /* 0x000e240000000800 */
[----:B0-----:R-:W-:-:S02]  /*02d0*/  VIADDMNMX R13, R13, R8, R10, PT ;  /* 0x000000080d0d7246 */ /* 0x001fc4000380010a */
[----:B------:R-:W-:Y:S04]  /*02e0*/  LDS R10, [R0+0x2080] ;  /* 0x00208000000a7984 */ /* 0x000fe80000000800 */
[----:B------:R-:W-:Y:S04]  /*02f0*/  STS [R0+0x2000], R13 ;  /* 0x0020000d00007388 */ /* 0x000fe80000000800 */
[----:B------:R-:W-:Y:S04]  /*0300*/  LDS R8, [R6] ;  /* 0x0000000006087984 */ /* 0x000fe80000000800 */
[----:B------:R-:W0:Y:S02]  /*0310*/  LDS R9, [R7+-0x180] ;  /* 0xfffe800007097984 */ /* 0x000e240000000800 */
[----:B0-----:R-:W-:-:S05]  /*0320*/  VIADDMNMX R9, R9, R8, R10, PT ;  /* 0x0000000809097246 */ /* 0x001fca000380010a */
[----:B------:R-:W-:Y:S01]  /*0330*/  STS [R0+0x2080], R9 ;  /* 0x0020800900007388 */ /* 0x000fe20000000800 */
[----:B------:R-:W-:Y:S06]  /*0340*/  BAR.SYNC.DEFER_BLOCKING 0x0 ;  /* 0x0000000000007b1d */ /* 0x000fec0000010000 */
[----:B------:R-:W-:Y:S04]  /*0350*/  LDS R8, [R6+-0x1ffc] ;  /* 0xffe0040006087984 */ /* 0x000fe80000000800 */
[----:B------:R-:W-:Y:S04]  /*0360*/  LDS R11, [R7+-0x100] ;  /* 0xffff0000070b7984 */ /* 0x000fe80000000800 */
[----:B------:R-:W0:Y:S02]  /*0370*/  LDS R10, [R0] ;  /* 0x00000000000a7984 */ /* 0x000e240000000800 */
[----:B0-----:R-:W-:-:S02]  /*0380*/  VIADDMNMX R11, R11, R8, R10, PT ;  /* 0x000000080b0b7246 */ /* 0x001fc4000380010a */
[----:B------:R-:W-:Y:S04]  /*0390*/  LDS R10, [R0+0x80] ;  /* 0x00008000000a7984 */ /* 0x000fe80000000800 */
[----:B------:R-:W-:Y:S04]  /*03a0*/  STS [R0], R11 ;  /* 0x0000000b00007388 */ /* 0x000fe80000000800 */
[----:B------:R-:W-:Y:S04]  /*03b0*/  LDS R8, [R6+-0x1ffc] ;  /* 0xffe0040006087984 */ /* 0x000fe80000000800 */
[----:B------:R-:W0:Y:S02]  /*03c0*/  LDS R13, [R7+-0x80] ;  /* 0xffff8000070d7984 */ /* 0x000e240000000800 */
[----:B0-----:R-:W-:-:S02]  /*03d0*/  VIADDMNMX R13, R13, R8, R10, PT ;  /* 0x000000080d0d7246 */ /* 0x001fc4000380010a */
[----:B------:R-:W-:Y:S04]  /*03e0*/  LDS R10, [R0+0x2000] ;  /* 0x00200000000a7984 */ /* 0x000fe80000000800 */
[----:B------:R-:W-:Y:S04]  /*03f0*/  STS [R0+0x80], R13 ;  /* 0x0000800d00007388 */ /* 0x000fe80000000800 */
[----:B------:R-:W-:Y:S04]  /*0400*/  LDS R8, [R6+0x4] ;  /* 0x0000040006087984 */ /* 0x000fe80000000800 */
[----:B------:R-:W0:Y:S02]  /*0410*/  LDS R9, [R7+-0x100] ;  /* 0xffff000007097984 */ /* 0x000e240000000800 */
[----:B0-----:R-:W-:-:S02]  /*0420*/  VIADDMNMX R9, R9, R8, R10, PT ;  /* 0x0000000809097246 */ /* 0x001fc4000380010a */
[----:B------:R-:W-:Y:S04]  /*0430*/  LDS R10, [R0+0x2080] ;  /* 0x00208000000a7984 */ /* 0x000fe80000000800 */
[----:B------:R-:W-:Y:S04]  /*0440*/  STS [R0+0x2000], R9 ;  /* 0x0020000900007388 */ /* 0x000fe80000000800 */
[----:B------:R-:W-:Y:S04]  /*0450*/  LDS R8, [R6+0x4] ;  /* 0x0000040006087984 */ /* 0x000fe80000000800 */
[----:B------:R-:W0:Y:S02]  /*0460*/  LDS R11, [R7+-0x80] ;  /* 0xffff8000070b7984 */ /* 0x000e240000000800 */
[----:B0-----:R-:W-:-:S05]  /*0470*/  VIADDMNMX R11, R11, R8, R10, PT ;  /* 0x000000080b0b7246 */ /* 0x001fca000380010a */
[----:B------:R-:W-:Y:S01]  /*0480*/  STS [R0+0x2080], R11 ;  /* 0x0020800b00007388 */ /* 0x000fe20000000800 */
[----:B------:R-:W-:Y:S06]  /*0490*/  BAR.SYNC.DEFER_BLOCKING 0x0 ;  /* 0x0000000000007b1d */ /* 0x000fec0000010000 */
[----:B------:R-:W-:Y:S04]  /*04a0*/  LDS R8, [R6+-0x1ff8] ;  /* 0xffe0080006087984 */ /* 0x000fe80000000800 */
[----:B------:R-:W-:Y:S04]  /*04b0*/  LDS R13, [R7] ;  /* 0x00000000070d7984 */ /* 0x000fe80000000800 */
[----:B------:R-:W0:Y:S02]  /*04c0*/  LDS R10, [R0] ;  /* 0x00000000000a7984 */ /* 0x000e240000000800 */
[----:B0-----:R-:W-:-:S02]  /*04d0*/  VIADDMNMX R13, R13, R8, R10, PT ;  /* 0x000000080d0d7246 */ /* 0x001fc4000380010a */
[----:B------:R-:W-:Y:S04]  /*04e0*/  LDS R10, [R0+0x80] ;  /* 0x00008000000a7984 */ /* 0x000fe80000000800 */
[----:B------:R-:W-:Y:S04]  /*04f0*/  STS [R0], R13 ;  /* 0x0000000d00007388 */ /* 0x000fe80000000800 */
[----:B------:R-:W-:Y:S04]  /*0500*/  LDS R8, [R6+-0x1ff8] ;  /* 0xffe0080006087984 */ /* 0x000fe80000000800 */
[----:B------:R-:W0:Y:S02]  /*0510*/  LDS R9, [R7+0x80] ;  /* 0x0000800007097984 */ /* 0x000e240000000800 */
[----:B0-----:R-:W-:-:S02]  /*0520*/  VIADDMNMX R9, R9, R8, R10, PT ;  /* 0x0000000809097246 */ /* 0x001fc4000380010a */
[----:B------:R-:W-:Y:S04]  /*0530*/  LDS R10, [R0+0x2000] ;  /* 0x00200000000a7984 */ /* 0x000fe80000000800 */
[----:B------:R-:W-:Y:S04]  /*0540*/  STS [R0+0x80], R9 ;  /* 0x0000800900007388 */ /* 0x000fe80000000800 */
[----:B------:R-:W-:Y:S04]  /*0550*/  LDS R8, [R6+0x8] ;  /* 0x0000080006087984 */ /* 0x000fe80000000800 */
[----:B------:R-:W0:Y:S02]  /*0560*/  LDS R11, [R7] ;  /* 0x00000000070b7984 */ /* 0x000e240000000800 */
[----:B0-----:R-:W-:-:S02]  /*0570*/  VIADDMNMX R11, R11, R8, R10, PT ;  /* 0x000000080b0b7246 */ /* 0x001fc4000380010a */
[----:B------:R-:W-:Y:S04]  /*0580*/  LDS R10, [R0+0x2080] ;  /* 0x00208000000a7984 */ /* 0x000fe80000000800 */
[----:B------:R-:W-:Y:S04]  /*0590*/  STS [R0+0x2000], R11 ;  /* 0x0020000b00007388 */ /* 0x000fe80000000800 */
[----:B------:R-:W-:Y:S04]  /*05a0*/  LDS R8, [R6+0x8] ;  /* 0x0000080006087984 */ /* 0x000fe80000000800 */
[----:B------:R-:W0:Y:S02]  /*05b0*/  LDS R13, [R7+0x80] ;  /* 0x00008000070d7984 */ /* 0x000e240000000800 */
[----:B0-----:R-:W-:-:S05]  /*05c0*/  VIADDMNMX R13, R13, R8, R10, PT ;  /* 0x000000080d0d7246 */ /* 0x001fca000380010a */
[----:B------:R-:W-:Y:S01]  /*05d0*/  STS [R0+0x2080], R13 ;  /* 0x0020800d00007388 */ /* 0x000fe20000000800 */
[----:B------:R-:W-:Y:S06]  /*05e0*/  BAR.SYNC.DEFER_BLOCKING 0x0 ;  /* 0x0000000000007b1d */ /* 0x000fec0000010000 */
[----:B------:R-:W-:Y:S04]  /*05f0*/  LDS R8, [R6+-0x1ff4] ;  /* 0xffe00c0006087984 */ /* 0x000fe80000000800 */
[----:B------:R-:W-:Y:S04]  /*0600*/  LDS R9, [R7+0x100] ;  /* 0x0001000007097984 */ /* 0x000fe80000000800 */
        /* <DEDUP_REMOVED lines=10> */
[----:B------:R-:W0:Y:S02]  /*06b0*/  LDS R13, [R7+0x100] ;  /* 0x00010000070d7984 */ /* 0x000e240000000800 */
[----:B0-----:R-:W-:-:S02]  /*06c0*/  VIADDMNMX R13, R13, R8, R10, PT ;  /* 0x000000080d0d7246 */ /* 0x001fc4000380010a */
[----:B------:R-:W-:Y:S04]  /*06d0*/  LDS R10, [R0+0x2080] ;  /* 0x00208000000a7984 */ /* 0x000fe80000000800 */
[----:B------:R-:W-:Y:S04]  /*06e0*/  STS [R0+0x2000], R13 ;  /* 0x0020000d00007388 */ /* 0x000fe80000000800 */
[----:B------:R0:W-:Y:S04]  /*06f0*/  LDS R8, [R6+0xc] ;  /* 0x00000c0006087984 */ /* 0x0001e80000000800 */
[----:B------:R1:W2:Y:S01]  /*0700*/  LDS R9, [R7+0x180] ;  /* 0x0001800007097984 */ /* 0x0002a20000000800 */
[----:B0-----:R-:W-:-:S02]  /*0710*/  VIADD R6, R6, 0x10 ;  /* 0x0000001006067836 */ /* 0x001fc40000000000 */
[----:B-1----:R-:W-:Y:S01]  /*0720*/  VIADD R7, R7, 0x400 ;  /* 0x0000040007077836 */ /* 0x002fe20000000000 */
[----:B--2---:R-:W-:-:S05]  /*0730*/  VIADDMNMX R9, R9, R8, R10, PT ;  /* 0x0000000809097246 */ /* 0x004fca000380010a */
[----:B------:R1:W-:Y:S01]  /*0740*/  STS [R0+0x2080], R9 ;  /* 0x0020800900007388 */ /* 0x0003e20000000800 */
[----:B------:R-:W-:Y:S06]  /*0750*/  BAR.SYNC.DEFER_BLOCKING 0x0 ;  /* 0x0000000000007b1d */ /* 0x000fec0000010000 */
[----:B------:R-:W-:Y:S05]  /*0760*/  BRA.U UP0, `(.L_x_4) ;  /* 0xfffffff9009c7547 */ /* 0x000fea000b83ffff */
[----:B------:R-:W0:Y:S04]  /*0770*/  LDS R7, [R0] ;  /* 0x0000000000077984 */ /* 0x000e280000000800 */
[----:B-1----:R-:W1:Y:S04]  /*0780*/  LDS R9, [R0+0x80] ;  /* 0x0000800000097984 */ /* 0x002e680000000800 */
[----:B------:R-:W2:Y:S04]  /*0790*/  LDS R11, [R0+0x2000] ;  /* 0x00200000000b7984 */ /* 0x000ea80000000800 */
[----:B------:R-:W3:Y:S04]  /*07a0*/  LDS R13, [R0+0x2080] ;  /* 0x00208000000d7984 */ /* 0x000ee80000000800 */
[----:B0-----:R-:W-:Y:S04]  /*07b0*/  STG.E desc[UR6][R2.64], R7 ;  /* 0x0000000702007986 */ /* 0x001fe8000c101906 */
[----:B-1----:R-:W-:Y:S04]  /*07c0*/  STG.E desc[UR6][R2.64+0x80], R9 ;  /* 0x0000800902007986 */ /* 0x002fe8000c101906 */
[----:B--2---:R-:W-:Y:S04]  /*07d0*/  STG.E desc[UR6][R4.64], R11 ;  /* 0x0000000b04007986 */ /* 0x004fe8000c101906 */
[----:B---3--:R-:W-:Y:S01]  /*07e0*/  STG.E desc[UR6][R4.64+0x80], R13 ;  /* 0x0000800d04007986 */ /* 0x008fe2000c101906 */
[----:B------:R-:W-:Y:S05]  /*07f0*/  EXIT ;  /* 0x000000000000794d */ /* 0x000fea0003800000 */
.L_x_5:
        /* <DEDUP_REMOVED lines=16> */
.L_x_8:


//--------------------- .nv.shared._Z11phase_threePiiii --------------------------
	.section	.nv.shared._Z11phase_threePiiii,"aw",@nobits
	.sectionflags	@""
	.align	4
.nv.shared._Z11phase_threePiiii:
	.zero		50176


//--------------------- .nv.shared.reserved.0     --------------------------
	.section	.nv.shared.reserved.0,"aw",@nobits
	.weak		__nv_reservedSMEM_offset_0_alias
	.size		__nv_reservedSMEM_offset_0_alias, 0, 64
	.other		__nv_reservedSMEM_offset_0_alias,@"STO_CUDA_RESERVED_SHARED STV_DEFAULT"
__nv_reservedSMEM_offset_0_alias:
	.zero		0
	.zero		64


//--------------------- .nv.shared._Z9phase_twoPiii --------------------------
	.section	.nv.shared._Z9phase_twoPiii,"aw",@nobits
	.sectionflags	@""
	.align	4
.nv.shared._Z9phase_twoPiii:
	.zero		50176


//--------------------- .nv.shared._Z9phase_onePiii --------------------------
	.section	.nv.shared._Z9phase_onePiii,"aw",@nobits
	.sectionflags	@""
	.align	4
.nv.shared._Z9phase_onePiii:
	.zero		17408


//--------------------- .nv.constant0._Z11phase_threePiiii --------------------------
	.section	.nv.constant0._Z11phase_threePiiii,"a",@progbits
	.sectionflags	@""
	.align	4
.nv.constant0._Z11phase_threePiiii:
	.zero		916


//--------------------- .nv.constant0._Z9phase_twoPiii --------------------------
	.section	.nv.constant0._Z9phase_twoPiii,"a",@progbits
	.sectionflags	@""
	.align	4
.nv.constant0._Z9phase_twoPiii:
	.zero		912


//--------------------- .nv.constant0._Z9phase_onePiii --------------------------
	.section	.nv.constant0._Z9phase_onePiii,"a",@progbits
	.sectionflags	@""
	.align	4
.nv.constant0._Z9phase_onePiii:
	.zero		912


//--------------------- SYMBOLS --------------------------

	.type		.nv.reservedSmem.offset0,@object
	.size		.nv.reservedSmem.offset0,0x4
	.type		.nv.reservedSmem.cap,@object
	.size		.nv.reservedSmem.cap,0x4
